	.target	sm_103a

	.elftype	@"ET_EXEC"


//--------------------- .note.nv.tkinfo           --------------------------
	.section	.note.nv.tkinfo,"",@"SHT_NOTE"
	.sectionflags	@"SHF_NOTE_NV_TKINFO"
	.tkinfo
        /*0018*/ 	.word	0x00000002
        /*0030*/ 	.string	""
        /*0030*/ 	.string	"ptxas"
        /*0030*/ 	.string	"Cuda compilation tools, release 13.0, V13.0.88"
        /*0030*/ 	.string	"Build cuda_13.0.r13.0/compiler.36424714_0"
        /*0030*/ 	.string	"-arch sm_103a -m 64 "



//--------------------- .note.nv.cuinfo           --------------------------
	.section	.note.nv.cuinfo,"",@"SHT_NOTE"
	.sectionflags	@"SHF_NOTE_NV_CUINFO"
        /*0018*/ 	.short	0x0002
        /*001a*/ 	.short	0x0067
        /*001c*/ 	.short	0x0082
	.zero		2


//--------------------- .nv.info                  --------------------------
	.section	.nv.info,"",@"SHT_CUDA_INFO"
	.align	4


	//----- nvinfo : EIATTR_REGCOUNT
	.align		4
        /*0000*/ 	.byte	0x04, 0x2f
        /*0002*/ 	.short	(.L_12 - .L_11)
	.align		4
.L_11:
        /*0004*/ 	.word	index@(_ZN7cutlass13device_kernelIN5flash11enable_sm90INS1_16FlashAttnFwdSm90INS1_25CollectiveMainloopFwdSm90ILi2EN4cute5tupleIJNS5_1CILi1EEES8_S8_EEENS6_IJNS7_ILi192EEENS7_ILi128EEENS7_ILi96EEEEEELi96ENS_6half_tEfNS_4arch4Sm90ELb1ELb0ELb0ELb1ELb1ELb1ELb0ELb0ELb1ELb1ELb0ELb0EEENS1_21CollectiveEpilogueFwdINS6_IJSA_SC_SB_EEES9_SE_SG_Li384ELb1ELb1ELb0ELb0EEENS1_36VarlenDynamicPersistentTileSchedulerILi192ELi128ELi384ELi128ELb0ELb1ELb1ELb1ELb1ELb1EEEEEEEEEvNT_6ParamsE)
        /*0008*/ 	.word	0x00000004


	//----- nvinfo : EIATTR_FRAME_SIZE
	.align		4
.L_12:
        /*000c*/ 	.byte	0x04, 0x11
        /*000e*/ 	.short	(.L_14 - .L_13)
	.align		4
.L_13:
        /*0010*/ 	.word	index@(_ZN7cutlass13device_kernelIN5flash11enable_sm90INS1_16FlashAttnFwdSm90INS1_25CollectiveMainloopFwdSm90ILi2EN4cute5tupleIJNS5_1CILi1EEES8_S8_EEENS6_IJNS7_ILi192EEENS7_ILi128EEENS7_ILi96EEEEEELi96ENS_6half_tEfNS_4arch4Sm90ELb1ELb0ELb0ELb1ELb1ELb1ELb0ELb0ELb1ELb1ELb0ELb0EEENS1_21CollectiveEpilogueFwdINS6_IJSA_SC_SB_EEES9_SE_SG_Li384ELb1ELb1ELb0ELb0EEENS1_36VarlenDynamicPersistentTileSchedulerILi192ELi128ELi384ELi128ELb0ELb1ELb1ELb1ELb1ELb1EEEEEEEEEvNT_6ParamsE)
        /*0014*/ 	.word	0x00000000


	//----- nvinfo : EIATTR_REGCOUNT
	.align		4
.L_14:
        /*0018*/ 	.byte	0x04, 0x2f
        /*001a*/ 	.short	(.L_16 - .L_15)
	.align		4
.L_15:
        /*001c*/ 	.word	index@(_ZN7cutlass13device_kernelIN5flash11enable_sm90INS1_16FlashAttnFwdSm90INS1_25CollectiveMainloopFwdSm90ILi2EN4cute5tupleIJNS5_1CILi1EEES8_S8_EEENS6_IJNS7_ILi192EEENS7_ILi128EEENS7_ILi96EEEEEELi96ENS_6half_tEfNS_4arch4Sm90ELb1ELb0ELb0ELb1ELb1ELb0ELb0ELb0ELb1ELb1ELb0ELb0EEENS1_21CollectiveEpilogueFwdINS6_IJSA_SC_SB_EEES9_SE_SG_Li384ELb1ELb1ELb0ELb0EEENS1_36VarlenDynamicPersistentTileSchedulerILi192ELi128ELi384ELi128ELb0ELb1ELb1ELb1ELb1ELb1EEEEEEEEEvNT_6ParamsE)
        /*0020*/ 	.word	0x00000004


	//----- nvinfo : EIATTR_FRAME_SIZE
	.align		4
.L_16:
        /*0024*/ 	.byte	0x04, 0x11
        /*0026*/ 	.short	(.L_18 - .L_17)
	.align		4
.L_17:
        /*0028*/ 	.word	index@(_ZN7cutlass13device_kernelIN5flash11enable_sm90INS1_16FlashAttnFwdSm90INS1_25CollectiveMainloopFwdSm90ILi2EN4cute5tupleIJNS5_1CILi1EEES8_S8_EEENS6_IJNS7_ILi192EEENS7_ILi128EEENS7_ILi96EEEEEELi96ENS_6half_tEfNS_4arch4Sm90ELb1ELb0ELb0ELb1ELb1ELb0ELb0ELb0ELb1ELb1ELb0ELb0EEENS1_21CollectiveEpilogueFwdINS6_IJSA_SC_SB_EEES9_SE_SG_Li384ELb1ELb1ELb0ELb0EEENS1_36VarlenDynamicPersistentTileSchedulerILi192ELi128ELi384ELi128ELb0ELb1ELb1ELb1ELb1ELb1EEEEEEEEEvNT_6ParamsE)
        /*002c*/ 	.word	0x00000000


	//----- nvinfo : EIATTR_REGCOUNT
	.align		4
.L_18:
        /*0030*/ 	.byte	0x04, 0x2f
        /*0032*/ 	.short	(.L_20 - .L_19)
	.align		4
.L_19:
        /*0034*/ 	.word	index@(_ZN7cutlass13device_kernelIN5flash11enable_sm90INS1_16FlashAttnFwdSm90INS1_25CollectiveMainloopFwdSm90ILi2EN4cute5tupleIJNS5_1CILi1EEES8_S8_EEENS6_IJNS7_ILi192EEENS7_ILi128EEENS7_ILi96EEEEEELi96ENS_6half_tEfNS_4arch4Sm90ELb1ELb0ELb0ELb0ELb1ELb0ELb0ELb0ELb1ELb1ELb0ELb0EEENS1_21CollectiveEpilogueFwdINS6_IJSA_SC_SB_EEES9_SE_SG_Li384ELb0ELb1ELb0ELb0EEENS1_30DynamicPersistentTileSchedulerILi384ELi128ELb0ELb1ELb1EEEEEEEEEvNT_6ParamsE)
        /*0038*/ 	.word	0x00000004


	//----- nvinfo : EIATTR_FRAME_SIZE
	.align		4
.L_20:
        /*003c*/ 	.byte	0x04, 0x11
        /*003e*/ 	.short	(.L_22 - .L_21)
	.align		4
.L_21:
        /*0040*/ 	.word	index@(_ZN7cutlass13device_kernelIN5flash11enable_sm90INS1_16FlashAttnFwdSm90INS1_25CollectiveMainloopFwdSm90ILi2EN4cute5tupleIJNS5_1CILi1EEES8_S8_EEENS6_IJNS7_ILi192EEENS7_ILi128EEENS7_ILi96EEEEEELi96ENS_6half_tEfNS_4arch4Sm90ELb1ELb0ELb0ELb0ELb1ELb0ELb0ELb0ELb1ELb1ELb0ELb0EEENS1_21CollectiveEpilogueFwdINS6_IJSA_SC_SB_EEES9_SE_SG_Li384ELb0ELb1ELb0ELb0EEENS1_30DynamicPersistentTileSchedulerILi384ELi128ELb0ELb1ELb1EEEEEEEEEvNT_6ParamsE)
        /*0044*/ 	.word	0x00000000


	//----- nvinfo : EIATTR_REGCOUNT
	.align		4
.L_22:
        /*0048*/ 	.byte	0x04, 0x2f
        /*004a*/ 	.short	(.L_24 - .L_23)
	.align		4
.L_23:
        /*004c*/ 	.word	index@(_ZN7cutlass13device_kernelIN5flash11enable_sm90INS1_16FlashAttnFwdSm90INS1_25CollectiveMainloopFwdSm90ILi2EN4cute5tupleIJNS5_1CILi1EEES8_S8_EEENS6_IJNS7_ILi192EEENS7_ILi128EEENS7_ILi96EEEEEELi96ENS_6half_tEfNS_4arch4Sm90ELb0ELb1ELb0ELb1ELb1ELb1ELb0ELb0ELb1ELb1ELb0ELb0EEENS1_21CollectiveEpilogueFwdINS6_IJSA_SC_SB_EEES9_SE_SG_Li384ELb1ELb1ELb0ELb0EEENS1_36VarlenDynamicPersistentTileSchedulerILi192ELi128ELi384ELi128ELb0ELb1ELb1ELb1ELb0ELb1EEEEEEEEEvNT_6ParamsE)
        /*0050*/ 	.word	0x00000004


	//----- nvinfo : EIATTR_FRAME_SIZE
	.align		4
.L_24:
        /*0054*/ 	.byte	0x04, 0x11
        /*0056*/ 	.short	(.L_26 - .L_25)
	.align		4
.L_25:
        /*0058*/ 	.word	index@(_ZN7cutlass13device_kernelIN5flash11enable_sm90INS1_16FlashAttnFwdSm90INS1_25CollectiveMainloopFwdSm90ILi2EN4cute5tupleIJNS5_1CILi1EEES8_S8_EEENS6_IJNS7_ILi192EEENS7_ILi128EEENS7_ILi96EEEEEELi96ENS_6half_tEfNS_4arch4Sm90ELb0ELb1ELb0ELb1ELb1ELb1ELb0ELb0ELb1ELb1ELb0ELb0EEENS1_21CollectiveEpilogueFwdINS6_IJSA_SC_SB_EEES9_SE_SG_Li384ELb1ELb1ELb0ELb0EEENS1_36VarlenDynamicPersistentTileSchedulerILi192ELi128ELi384ELi128ELb0ELb1ELb1ELb1ELb0ELb1EEEEEEEEEvNT_6ParamsE)
        /*005c*/ 	.word	0x00000000


	//----- nvinfo : EIATTR_REGCOUNT
	.align		4
.L_26:
        /*0060*/ 	.byte	0x04, 0x2f
        /*0062*/ 	.short	(.L_28 - .L_27)
	.align		4
.L_27:
        /*0064*/ 	.word	index@(_ZN7cutlass13device_kernelIN5flash11enable_sm90INS1_16FlashAttnFwdSm90INS1_25CollectiveMainloopFwdSm90ILi2EN4cute5tupleIJNS5_1CILi1EEES8_S8_EEENS6_IJNS7_ILi192EEENS7_ILi128EEENS7_ILi96EEEEEELi96ENS_6half_tEfNS_4arch4Sm90ELb0ELb1ELb0ELb1ELb1ELb0ELb0ELb0ELb1ELb1ELb0ELb0EEENS1_21CollectiveEpilogueFwdINS6_IJSA_SC_SB_EEES9_SE_SG_Li384ELb1ELb1ELb0ELb0EEENS1_36VarlenDynamicPersistentTileSchedulerILi192ELi128ELi384ELi128ELb0ELb1ELb1ELb1ELb0ELb1EEEEEEEEEvNT_6ParamsE)
        /*0068*/ 	.word	0x00000004


	//----- nvinfo : EIATTR_FRAME_SIZE
	.align		4
.L_28:
        /*006c*/ 	.byte	0x04, 0x11
        /*006e*/ 	.short	(.L_30 - .L_29)
	.align		4
.L_29:
        /*0070*/ 	.word	index@(_ZN7cutlass13device_kernelIN5flash11enable_sm90INS1_16FlashAttnFwdSm90INS1_25CollectiveMainloopFwdSm90ILi2EN4cute5tupleIJNS5_1CILi1EEES8_S8_EEENS6_IJNS7_ILi192EEENS7_ILi128EEENS7_ILi96EEEEEELi96ENS_6half_tEfNS_4arch4Sm90ELb0ELb1ELb0ELb1ELb1ELb0ELb0ELb0ELb1ELb1ELb0ELb0EEENS1_21CollectiveEpilogueFwdINS6_IJSA_SC_SB_EEES9_SE_SG_Li384ELb1ELb1ELb0ELb0EEENS1_36VarlenDynamicPersistentTileSchedulerILi192ELi128ELi384ELi128ELb0ELb1ELb1ELb1ELb0ELb1EEEEEEEEEvNT_6ParamsE)
        /*0074*/ 	.word	0x00000000


	//----- nvinfo : EIATTR_REGCOUNT
	.align		4
.L_30:
        /*0078*/ 	.byte	0x04, 0x2f
        /*007a*/ 	.short	(.L_32 - .L_31)
	.align		4
.L_31:
        /*007c*/ 	.word	index@(_ZN7cutlass13device_kernelIN5flash11enable_sm90INS1_16FlashAttnFwdSm90INS1_25CollectiveMainloopFwdSm90ILi2EN4cute5tupleIJNS5_1CILi1EEES8_S8_EEENS6_IJNS7_ILi192EEENS7_ILi128EEENS7_ILi96EEEEEELi96ENS_6half_tEfNS_4arch4Sm90ELb0ELb1ELb0ELb0ELb1ELb0ELb0ELb0ELb1ELb1ELb0ELb0EEENS1_21CollectiveEpilogueFwdINS6_IJSA_SC_SB_EEES9_SE_SG_Li384ELb0ELb1ELb0ELb0EEENS1_30DynamicPersistentTileSchedulerILi384ELi128ELb0ELb1ELb1EEEEEEEEEvNT_6ParamsE)
        /*0080*/ 	.word	0x00000004


	//----- nvinfo : EIATTR_FRAME_SIZE
	.align		4
.L_32:
        /*0084*/ 	.byte	0x04, 0x11
        /*0086*/ 	.short	(.L_34 - .L_33)
	.align		4
.L_33:
        /*0088*/ 	.word	index@(_ZN7cutlass13device_kernelIN5flash11enable_sm90INS1_16FlashAttnFwdSm90INS1_25CollectiveMainloopFwdSm90ILi2EN4cute5tupleIJNS5_1CILi1EEES8_S8_EEENS6_IJNS7_ILi192EEENS7_ILi128EEENS7_ILi96EEEEEELi96ENS_6half_tEfNS_4arch4Sm90ELb0ELb1ELb0ELb0ELb1ELb0ELb0ELb0ELb1ELb1ELb0ELb0EEENS1_21CollectiveEpilogueFwdINS6_IJSA_SC_SB_EEES9_SE_SG_Li384ELb0ELb1ELb0ELb0EEENS1_30DynamicPersistentTileSchedulerILi384ELi128ELb0ELb1ELb1EEEEEEEEEvNT_6ParamsE)
        /*008c*/ 	.word	0x00000000


	//----- nvinfo : EIATTR_REGCOUNT
	.align		4
.L_34:
        /*0090*/ 	.byte	0x04, 0x2f
        /*0092*/ 	.short	(.L_36 - .L_35)
	.align		4
.L_35:
        /*0094*/ 	.word	index@(_ZN7cutlass13device_kernelIN5flash11enable_sm90INS1_16FlashAttnFwdSm90INS1_25CollectiveMainloopFwdSm90ILi2EN4cute5tupleIJNS5_1CILi1EEES8_S8_EEENS6_IJNS7_ILi192EEENS7_ILi128EEENS7_ILi96EEEEEELi96ENS_6half_tEfNS_4arch4Sm90ELb0ELb0ELb0ELb1ELb1ELb1ELb0ELb0ELb1ELb1ELb0ELb0EEENS1_21CollectiveEpilogueFwdINS6_IJSA_SC_SB_EEES9_SE_SG_Li384ELb1ELb1ELb0ELb0EEENS1_36VarlenDynamicPersistentTileSchedulerILi192ELi128ELi384ELi128ELb0ELb1ELb1ELb0ELb1ELb1EEEEEEEEEvNT_6ParamsE)
        /*0098*/ 	.word	0x00000004


	//----- nvinfo : EIATTR_FRAME_SIZE
	.align		4
.L_36:
        /*009c*/ 	.byte	0x04, 0x11
        /*009e*/ 	.short	(.L_38 - .L_37)
	.align		4
.L_37:
        /*00a0*/ 	.word	index@(_ZN7cutlass13device_kernelIN5flash11enable_sm90INS1_16FlashAttnFwdSm90INS1_25CollectiveMainloopFwdSm90ILi2EN4cute5tupleIJNS5_1CILi1EEES8_S8_EEENS6_IJNS7_ILi192EEENS7_ILi128EEENS7_ILi96EEEEEELi96ENS_6half_tEfNS_4arch4Sm90ELb0ELb0ELb0ELb1ELb1ELb1ELb0ELb0ELb1ELb1ELb0ELb0EEENS1_21CollectiveEpilogueFwdINS6_IJSA_SC_SB_EEES9_SE_SG_Li384ELb1ELb1ELb0ELb0EEENS1_36VarlenDynamicPersistentTileSchedulerILi192ELi128ELi384ELi128ELb0ELb1ELb1ELb0ELb1ELb1EEEEEEEEEvNT_6ParamsE)
        /*00a4*/ 	.word	0x00000000


	//----- nvinfo : EIATTR_REGCOUNT
	.align		4
.L_38:
        /*00a8*/ 	.byte	0x04, 0x2f
        /*00aa*/ 	.short	(.L_40 - .L_39)
	.align		4
.L_39:
        /*00ac*/ 	.word	index@(_ZN7cutlass13device_kernelIN5flash11enable_sm90INS1_16FlashAttnFwdSm90INS1_25CollectiveMainloopFwdSm90ILi2EN4cute5tupleIJNS5_1CILi1EEES8_S8_EEENS6_IJNS7_ILi192EEENS7_ILi128EEENS7_ILi96EEEEEELi96ENS_6half_tEfNS_4arch4Sm90ELb0ELb0ELb0ELb1ELb1ELb0ELb0ELb0ELb1ELb1ELb0ELb0EEENS1_21CollectiveEpilogueFwdINS6_IJSA_SC_SB_EEES9_SE_SG_Li384ELb1ELb1ELb0ELb0EEENS1_36VarlenDynamicPersistentTileSchedulerILi192ELi128ELi384ELi128ELb0ELb1ELb1ELb0ELb1ELb1EEEEEEEEEvNT_6ParamsE)
        /*00b0*/ 	.word	0x00000004


	//----- nvinfo : EIATTR_FRAME_SIZE
	.align		4
.L_40:
        /*00b4*/ 	.byte	0x04, 0x11
        /*00b6*/ 	.short	(.L_42 - .L_41)
	.align		4
.L_41:
        /*00b8*/ 	.word	index@(_ZN7cutlass13device_kernelIN5flash11enable_sm90INS1_16FlashAttnFwdSm90INS1_25CollectiveMainloopFwdSm90ILi2EN4cute5tupleIJNS5_1CILi1EEES8_S8_EEENS6_IJNS7_ILi192EEENS7_ILi128EEENS7_ILi96EEEEEELi96ENS_6half_tEfNS_4arch4Sm90ELb0ELb0ELb0ELb1ELb1ELb0ELb0ELb0ELb1ELb1ELb0ELb0EEENS1_21CollectiveEpilogueFwdINS6_IJSA_SC_SB_EEES9_SE_SG_Li384ELb1ELb1ELb0ELb0EEENS1_36VarlenDynamicPersistentTileSchedulerILi192ELi128ELi384ELi128ELb0ELb1ELb1ELb0ELb1ELb1EEEEEEEEEvNT_6ParamsE)
        /*00bc*/ 	.word	0x00000000


	//----- nvinfo : EIATTR_REGCOUNT
	.align		4
.L_42:
        /*00c0*/ 	.byte	0x04, 0x2f
        /*00c2*/ 	.short	(.L_44 - .L_43)
	.align		4
.L_43:
        /*00c4*/ 	.word	index@(_ZN7cutlass13device_kernelIN5flash11enable_sm90INS1_16FlashAttnFwdSm90INS1_25CollectiveMainloopFwdSm90ILi2EN4cute5tupleIJNS5_1CILi1EEES8_S8_EEENS6_IJNS7_ILi192EEENS7_ILi128EEENS7_ILi96EEEEEELi96ENS_6half_tEfNS_4arch4Sm90ELb0ELb0ELb0ELb0ELb1ELb0ELb0ELb0ELb1ELb1ELb0ELb0EEENS1_21CollectiveEpilogueFwdINS6_IJSA_SC_SB_EEES9_SE_SG_Li384ELb0ELb1ELb0ELb0EEENS1_29StaticPersistentTileSchedulerILb0EEEEEEEEEvNT_6ParamsE)
        /*00c8*/ 	.word	0x00000004


	//----- nvinfo : EIATTR_FRAME_SIZE
	.align		4
.L_44:
        /*00cc*/ 	.byte	0x04, 0x11
        /*00ce*/ 	.short	(.L_46 - .L_45)
	.align		4
.L_45:
        /*00d0*/ 	.word	index@(_ZN7cutlass13device_kernelIN5flash11enable_sm90INS1_16FlashAttnFwdSm90INS1_25CollectiveMainloopFwdSm90ILi2EN4cute5tupleIJNS5_1CILi1EEES8_S8_EEENS6_IJNS7_ILi192EEENS7_ILi128EEENS7_ILi96EEEEEELi96ENS_6half_tEfNS_4arch4Sm90ELb0ELb0ELb0ELb0ELb1ELb0ELb0ELb0ELb1ELb1ELb0ELb0EEENS1_21CollectiveEpilogueFwdINS6_IJSA_SC_SB_EEES9_SE_SG_Li384ELb0ELb1ELb0ELb0EEENS1_29StaticPersistentTileSchedulerILb0EEEEEEEEEvNT_6ParamsE)
        /*00d4*/ 	.word	0x00000000


	//----- nvinfo : EIATTR_MIN_STACK_SIZE
	.align		4
.L_46:
        /*00d8*/ 	.byte	0x04, 0x12
        /*00da*/ 	.short	(.L_48 - .L_47)
	.align		4
.L_47:
        /*00dc*/ 	.word	index@(_ZN7cutlass13device_kernelIN5flash11enable_sm90INS1_16FlashAttnFwdSm90INS1_25CollectiveMainloopFwdSm90ILi2EN4cute5tupleIJNS5_1CILi1EEES8_S8_EEENS6_IJNS7_ILi192EEENS7_ILi128EEENS7_ILi96EEEEEELi96ENS_6half_tEfNS_4arch4Sm90ELb0ELb0ELb0ELb0ELb1ELb0ELb0ELb0ELb1ELb1ELb0ELb0EEENS1_21CollectiveEpilogueFwdINS6_IJSA_SC_SB_EEES9_SE_SG_Li384ELb0ELb1ELb0ELb0EEENS1_29StaticPersistentTileSchedulerILb0EEEEEEEEEvNT_6ParamsE)
        /*00e0*/ 	.word	0x00000000


	//----- nvinfo : EIATTR_MIN_STACK_SIZE
	.align		4
.L_48:
        /*00e4*/ 	.byte	0x04, 0x12
        /*00e6*/ 	.short	(.L_50 - .L_49)
	.align		4
.L_49:
        /*00e8*/ 	.word	index@(_ZN7cutlass13device_kernelIN5flash11enable_sm90INS1_16FlashAttnFwdSm90INS1_25CollectiveMainloopFwdSm90ILi2EN4cute5tupleIJNS5_1CILi1EEES8_S8_EEENS6_IJNS7_ILi192EEENS7_ILi128EEENS7_ILi96EEEEEELi96ENS_6half_tEfNS_4arch4Sm90ELb0ELb0ELb0ELb1ELb1ELb0ELb0ELb0ELb1ELb1ELb0ELb0EEENS1_21CollectiveEpilogueFwdINS6_IJSA_SC_SB_EEES9_SE_SG_Li384ELb1ELb1ELb0ELb0EEENS1_36VarlenDynamicPersistentTileSchedulerILi192ELi128ELi384ELi128ELb0ELb1ELb1ELb0ELb1ELb1EEEEEEEEEvNT_6ParamsE)
        /*00ec*/ 	.word	0x00000000


	//----- nvinfo : EIATTR_MIN_STACK_SIZE
	.align		4
.L_50:
        /*00f0*/ 	.byte	0x04, 0x12
        /*00f2*/ 	.short	(.L_52 - .L_51)
	.align		4
.L_51:
        /*00f4*/ 	.word	index@(_ZN7cutlass13device_kernelIN5flash11enable_sm90INS1_16FlashAttnFwdSm90INS1_25CollectiveMainloopFwdSm90ILi2EN4cute5tupleIJNS5_1CILi1EEES8_S8_EEENS6_IJNS7_ILi192EEENS7_ILi128EEENS7_ILi96EEEEEELi96ENS_6half_tEfNS_4arch4Sm90ELb0ELb0ELb0ELb1ELb1ELb1ELb0ELb0ELb1ELb1ELb0ELb0EEENS1_21CollectiveEpilogueFwdINS6_IJSA_SC_SB_EEES9_SE_SG_Li384ELb1ELb1ELb0ELb0EEENS1_36VarlenDynamicPersistentTileSchedulerILi192ELi128ELi384ELi128ELb0ELb1ELb1ELb0ELb1ELb1EEEEEEEEEvNT_6ParamsE)
        /*00f8*/ 	.word	0x00000000


	//----- nvinfo : EIATTR_MIN_STACK_SIZE
	.align		4
.L_52:
        /*00fc*/ 	.byte	0x04, 0x12
        /*00fe*/ 	.short	(.L_54 - .L_53)
	.align		4
.L_53:
        /*0100*/ 	.word	index@(_ZN7cutlass13device_kernelIN5flash11enable_sm90INS1_16FlashAttnFwdSm90INS1_25CollectiveMainloopFwdSm90ILi2EN4cute5tupleIJNS5_1CILi1EEES8_S8_EEENS6_IJNS7_ILi192EEENS7_ILi128EEENS7_ILi96EEEEEELi96ENS_6half_tEfNS_4arch4Sm90ELb0ELb1ELb0ELb0ELb1ELb0ELb0ELb0ELb1ELb1ELb0ELb0EEENS1_21CollectiveEpilogueFwdINS6_IJSA_SC_SB_EEES9_SE_SG_Li384ELb0ELb1ELb0ELb0EEENS1_30DynamicPersistentTileSchedulerILi384ELi128ELb0ELb1ELb1EEEEEEEEEvNT_6ParamsE)
        /*0104*/ 	.word	0x00000000


	//----- nvinfo : EIATTR_MIN_STACK_SIZE
	.align		4
.L_54:
        /*0108*/ 	.byte	0x04, 0x12
        /*010a*/ 	.short	(.L_56 - .L_55)
	.align		4
.L_55:
        /*010c*/ 	.word	index@(_ZN7cutlass13device_kernelIN5flash11enable_sm90INS1_16FlashAttnFwdSm90INS1_25CollectiveMainloopFwdSm90ILi2EN4cute5tupleIJNS5_1CILi1EEES8_S8_EEENS6_IJNS7_ILi192EEENS7_ILi128EEENS7_ILi96EEEEEELi96ENS_6half_tEfNS_4arch4Sm90ELb0ELb1ELb0ELb1ELb1ELb0ELb0ELb0ELb1ELb1ELb0ELb0EEENS1_21CollectiveEpilogueFwdINS6_IJSA_SC_SB_EEES9_SE_SG_Li384ELb1ELb1ELb0ELb0EEENS1_36VarlenDynamicPersistentTileSchedulerILi192ELi128ELi384ELi128ELb0ELb1ELb1ELb1ELb0ELb1EEEEEEEEEvNT_6ParamsE)
        /*0110*/ 	.word	0x00000000


	//----- nvinfo : EIATTR_MIN_STACK_SIZE
	.align		4
.L_56:
        /*0114*/ 	.byte	0x04, 0x12
        /*0116*/ 	.short	(.L_58 - .L_57)
	.align		4
.L_57:
        /*0118*/ 	.word	index@(_ZN7cutlass13device_kernelIN5flash11enable_sm90INS1_16FlashAttnFwdSm90INS1_25CollectiveMainloopFwdSm90ILi2EN4cute5tupleIJNS5_1CILi1EEES8_S8_EEENS6_IJNS7_ILi192EEENS7_ILi128EEENS7_ILi96EEEEEELi96ENS_6half_tEfNS_4arch4Sm90ELb0ELb1ELb0ELb1ELb1ELb1ELb0ELb0ELb1ELb1ELb0ELb0EEENS1_21CollectiveEpilogueFwdINS6_IJSA_SC_SB_EEES9_SE_SG_Li384ELb1ELb1ELb0ELb0EEENS1_36VarlenDynamicPersistentTileSchedulerILi192ELi128ELi384ELi128ELb0ELb1ELb1ELb1ELb0ELb1EEEEEEEEEvNT_6ParamsE)
        /*011c*/ 	.word	0x00000000


	//----- nvinfo : EIATTR_MIN_STACK_SIZE
	.align		4
.L_58:
        /*0120*/ 	.byte	0x04, 0x12
        /*0122*/ 	.short	(.L_60 - .L_59)
	.align		4
.L_59:
        /*0124*/ 	.word	index@(_ZN7cutlass13device_kernelIN5flash11enable_sm90INS1_16FlashAttnFwdSm90INS1_25CollectiveMainloopFwdSm90ILi2EN4cute5tupleIJNS5_1CILi1EEES8_S8_EEENS6_IJNS7_ILi192EEENS7_ILi128EEENS7_ILi96EEEEEELi96ENS_6half_tEfNS_4arch4Sm90ELb1ELb0ELb0ELb0ELb1ELb0ELb0ELb0ELb1ELb1ELb0ELb0EEENS1_21CollectiveEpilogueFwdINS6_IJSA_SC_SB_EEES9_SE_SG_Li384ELb0ELb1ELb0ELb0EEENS1_30DynamicPersistentTileSchedulerILi384ELi128ELb0ELb1ELb1EEEEEEEEEvNT_6ParamsE)
        /*0128*/ 	.word	0x00000000


	//----- nvinfo : EIATTR_MIN_STACK_SIZE
	.align		4
.L_60:
        /*012c*/ 	.byte	0x04, 0x12
        /*012e*/ 	.short	(.L_62 - .L_61)
	.align		4
.L_61:
        /*0130*/ 	.word	index@(_ZN7cutlass13device_kernelIN5flash11enable_sm90INS1_16FlashAttnFwdSm90INS1_25CollectiveMainloopFwdSm90ILi2EN4cute5tupleIJNS5_1CILi1EEES8_S8_EEENS6_IJNS7_ILi192EEENS7_ILi128EEENS7_ILi96EEEEEELi96ENS_6half_tEfNS_4arch4Sm90ELb1ELb0ELb0ELb1ELb1ELb0ELb0ELb0ELb1ELb1ELb0ELb0EEENS1_21CollectiveEpilogueFwdINS6_IJSA_SC_SB_EEES9_SE_SG_Li384ELb1ELb1ELb0ELb0EEENS1_36VarlenDynamicPersistentTileSchedulerILi192ELi128ELi384ELi128ELb0ELb1ELb1ELb1ELb1ELb1EEEEEEEEEvNT_6ParamsE)
        /*0134*/ 	.word	0x00000000


	//----- nvinfo : EIATTR_MIN_STACK_SIZE
	.align		4
.L_62:
        /*0138*/ 	.byte	0x04, 0x12
        /*013a*/ 	.short	(.L_64 - .L_63)
	.align		4
.L_63:
        /*013c*/ 	.word	index@(_ZN7cutlass13device_kernelIN5flash11enable_sm90INS1_16FlashAttnFwdSm90INS1_25CollectiveMainloopFwdSm90ILi2EN4cute5tupleIJNS5_1CILi1EEES8_S8_EEENS6_IJNS7_ILi192EEENS7_ILi128EEENS7_ILi96EEEEEELi96ENS_6half_tEfNS_4arch4Sm90ELb1ELb0ELb0ELb1ELb1ELb1ELb0ELb0ELb1ELb1ELb0ELb0EEENS1_21CollectiveEpilogueFwdINS6_IJSA_SC_SB_EEES9_SE_SG_Li384ELb1ELb1ELb0ELb0EEENS1_36VarlenDynamicPersistentTileSchedulerILi192ELi128ELi384ELi128ELb0ELb1ELb1ELb1ELb1ELb1EEEEEEEEEvNT_6ParamsE)
        /*0140*/ 	.word	0x00000000
.L_64:


//--------------------- .nv.compat                --------------------------
	.section	.nv.compat,"",@"SHT_CUDA_COMPAT_INFO"
	.align	4
        /*0000*/ 	.byte	0x02, 0x09, 0x01, 0x00, 0x02, 0x02, 0x01, 0x00, 0x02, 0x05, 0x05, 0x00, 0x03, 0x07, 0x01, 0x01
        /*0010*/ 	.byte	0x02, 0x03, 0x00, 0x00, 0x02, 0x06, 0x01, 0x00, 0x04, 0x0b, 0x08, 0x00, 0x00, 0x00, 0x00, 0x00
        /*0020*/ 	.byte	0x00, 0x00, 0x00, 0x00


//--------------------- .nv.info._ZN7cutlass13device_kernelIN5flash11enable_sm90INS1_16FlashAttnFwdSm90INS1_25CollectiveMainloopFwdSm90ILi2EN4cute5tupleIJNS5_1CILi1EEES8_S8_EEENS6_IJNS7_ILi192EEENS7_ILi128EEENS7_ILi96EEEEEELi96ENS_6half_tEfNS_4arch4Sm90ELb0ELb0ELb0ELb0ELb1ELb0ELb0ELb0ELb1ELb1ELb0ELb0EEENS1_21CollectiveEpilogueFwdINS6_IJSA_SC_SB_EEES9_SE_SG_Li384ELb0ELb1ELb0ELb0EEENS1_29StaticPersistentTileSchedulerILb0EEEEEEEEEvNT_6ParamsE --------------------------
	.section	.nv.info._ZN7cutlass13device_kernelIN5flash11enable_sm90INS1_16FlashAttnFwdSm90INS1_25CollectiveMainloopFwdSm90ILi2EN4cute5tupleIJNS5_1CILi1EEES8_S8_EEENS6_IJNS7_ILi192EEENS7_ILi128EEENS7_ILi96EEEEEELi96ENS_6half_tEfNS_4arch4Sm90ELb0ELb0ELb0ELb0ELb1ELb0ELb0ELb0ELb1ELb1ELb0ELb0EEENS1_21CollectiveEpilogueFwdINS6_IJSA_SC_SB_EEES9_SE_SG_Li384ELb0ELb1ELb0ELb0EEENS1_29StaticPersistentTileSchedulerILb0EEEEEEEEEvNT_6ParamsE,"",@"SHT_CUDA_INFO"
	.sectionflags	@""
	.align	4


	//----- nvinfo : EIATTR_CUDA_API_VERSION
	.align		4
        /*0000*/ 	.byte	0x04, 0x37
        /*0002*/ 	.short	(.L_66 - .L_65)
.L_65:
        /*0004*/ 	.word	0x00000082


	//----- nvinfo : EIATTR_KPARAM_INFO
	.align		4
.L_66:
        /*0008*/ 	.byte	0x04, 0x17
        /*000a*/ 	.short	(.L_68 - .L_67)
.L_67:
        /*000c*/ 	.word	0x00000000
        /*0010*/ 	.short	0x0000
        /*0012*/ 	.short	0x0000
        /*0014*/ 	.byte	0x00, 0xf0, 0x01, 0x28


	//----- nvinfo : EIATTR_SPARSE_MMA_MASK
	.align		4
.L_68:
        /*0018*/ 	.byte	0x03, 0x50
        /*001a*/ 	.short	0x0000


	//----- nvinfo : EIATTR_MAXREG_COUNT
	.align		4
        /*001c*/ 	.byte	0x03, 0x1b
        /*001e*/ 	.short	0x0080


	//----- nvinfo : EIATTR_MERCURY_ISA_VERSION
	.align		4
        /*0020*/ 	.byte	0x03, 0x5f
        /*0022*/ 	.short	0x0101


	//----- nvinfo : EIATTR_VRC_CTA_INIT_COUNT
	.align		4
        /*0024*/ 	.byte	0x02, 0x4a
	.zero		1
	.zero		1


	//----- nvinfo : EIATTR_EXIT_INSTR_OFFSETS
	.align		4
        /*0028*/ 	.byte	0x04, 0x1c
        /*002a*/ 	.short	(.L_70 - .L_69)


	//   ....[0]....
.L_69:
        /*002c*/ 	.word	0x00000010


	//----- nvinfo : EIATTR_MAX_THREADS
	.align		4
.L_70:
        /*0030*/ 	.byte	0x04, 0x05
        /*0032*/ 	.short	(.L_72 - .L_71)
.L_71:
        /*0034*/ 	.word	0x00000200
        /*0038*/ 	.word	0x00000001
        /*003c*/ 	.word	0x00000001


	//----- nvinfo : EIATTR_CBANK_PARAM_SIZE
	.align		4
.L_72:
        /*0040*/ 	.byte	0x03, 0x19
        /*0042*/ 	.short	0x0a00


	//----- nvinfo : EIATTR_PARAM_CBANK
	.align		4
        /*0044*/ 	.byte	0x04, 0x0a
        /*0046*/ 	.short	(.L_74 - .L_73)
	.align		4
.L_73:
        /*0048*/ 	.word	index@(.nv.constant0._ZN7cutlass13device_kernelIN5flash11enable_sm90INS1_16FlashAttnFwdSm90INS1_25CollectiveMainloopFwdSm90ILi2EN4cute5tupleIJNS5_1CILi1EEES8_S8_EEENS6_IJNS7_ILi192EEENS7_ILi128EEENS7_ILi96EEEEEELi96ENS_6half_tEfNS_4arch4Sm90ELb0ELb0ELb0ELb0ELb1ELb0ELb0ELb0ELb1ELb1ELb0ELb0EEENS1_21CollectiveEpilogueFwdINS6_IJSA_SC_SB_EEES9_SE_SG_Li384ELb0ELb1ELb0ELb0EEENS1_29StaticPersistentTileSchedulerILb0EEEEEEEEEvNT_6ParamsE)
        /*004c*/ 	.short	0x0380
        /*004e*/ 	.short	0x0a00


	//----- nvinfo : EIATTR_SW_WAR
	.align		4
.L_74:
        /*0050*/ 	.byte	0x04, 0x36
        /*0052*/ 	.short	(.L_76 - .L_75)
.L_75:
        /*0054*/ 	.word	0x00000008
.L_76:


//--------------------- .nv.info._ZN7cutlass13device_kernelIN5flash11enable_sm90INS1_16FlashAttnFwdSm90INS1_25CollectiveMainloopFwdSm90ILi2EN4cute5tupleIJNS5_1CILi1EEES8_S8_EEENS6_IJNS7_ILi192EEENS7_ILi128EEENS7_ILi96EEEEEELi96ENS_6half_tEfNS_4arch4Sm90ELb0ELb0ELb0ELb1ELb1ELb0ELb0ELb0ELb1ELb1ELb0ELb0EEENS1_21CollectiveEpilogueFwdINS6_IJSA_SC_SB_EEES9_SE_SG_Li384ELb1ELb1ELb0ELb0EEENS1_36VarlenDynamicPersistentTileSchedulerILi192ELi128ELi384ELi128ELb0ELb1ELb1ELb0ELb1ELb1EEEEEEEEEvNT_6ParamsE --------------------------
	.section	.nv.info._ZN7cutlass13device_kernelIN5flash11enable_sm90INS1_16FlashAttnFwdSm90INS1_25CollectiveMainloopFwdSm90ILi2EN4cute5tupleIJNS5_1CILi1EEES8_S8_EEENS6_IJNS7_ILi192EEENS7_ILi128EEENS7_ILi96EEEEEELi96ENS_6half_tEfNS_4arch4Sm90ELb0ELb0ELb0ELb1ELb1ELb0ELb0ELb0ELb1ELb1ELb0ELb0EEENS1_21CollectiveEpilogueFwdINS6_IJSA_SC_SB_EEES9_SE_SG_Li384ELb1ELb1ELb0ELb0EEENS1_36VarlenDynamicPersistentTileSchedulerILi192ELi128ELi384ELi128ELb0ELb1ELb1ELb0ELb1ELb1EEEEEEEEEvNT_6ParamsE,"",@"SHT_CUDA_INFO"
	.sectionflags	@""
	.align	4


	//----- nvinfo : EIATTR_CUDA_API_VERSION
	.align		4
        /*0000*/ 	.byte	0x04, 0x37
        /*0002*/ 	.short	(.L_78 - .L_77)
.L_77:
        /*0004*/ 	.word	0x00000082


	//----- nvinfo : EIATTR_KPARAM_INFO
	.align		4
.L_78:
        /*0008*/ 	.byte	0x04, 0x17
        /*000a*/ 	.short	(.L_80 - .L_79)
.L_79:
        /*000c*/ 	.word	0x00000000
        /*0010*/ 	.short	0x0000
        /*0012*/ 	.short	0x0000
        /*0014*/ 	.byte	0x00, 0xf0, 0x01, 0x2a


	//----- nvinfo : EIATTR_SPARSE_MMA_MASK
	.align		4
.L_80:
        /*0018*/ 	.byte	0x03, 0x50
        /*001a*/ 	.short	0x0000


	//----- nvinfo : EIATTR_MAXREG_COUNT
	.align		4
        /*001c*/ 	.byte	0x03, 0x1b
        /*001e*/ 	.short	0x0080


	//----- nvinfo : EIATTR_MERCURY_ISA_VERSION
	.align		4
        /*0020*/ 	.byte	0x03, 0x5f
        /*0022*/ 	.short	0x0101


	//----- nvinfo : EIATTR_VRC_CTA_INIT_COUNT
	.align		4
        /*0024*/ 	.byte	0x02, 0x4a
	.zero		1
	.zero		1


	//----- nvinfo : EIATTR_EXIT_INSTR_OFFSETS
	.align		4
        /*0028*/ 	.byte	0x04, 0x1c
        /*002a*/ 	.short	(.L_82 - .L_81)


	//   ....[0]....
.L_81:
        /*002c*/ 	.word	0x00000010


	//----- nvinfo : EIATTR_MAX_THREADS
	.align		4
.L_82:
        /*0030*/ 	.byte	0x04, 0x05
        /*0032*/ 	.short	(.L_84 - .L_83)
.L_83:
        /*0034*/ 	.word	0x00000200
        /*0038*/ 	.word	0x00000001
        /*003c*/ 	.word	0x00000001


	//----- nvinfo : EIATTR_CBANK_PARAM_SIZE
	.align		4
.L_84:
        /*0040*/ 	.byte	0x03, 0x19
        /*0042*/ 	.short	0x0a80


	//----- nvinfo : EIATTR_PARAM_CBANK
	.align		4
        /*0044*/ 	.byte	0x04, 0x0a
        /*0046*/ 	.short	(.L_86 - .L_85)
	.align		4
.L_85:
        /*0048*/ 	.word	index@(.nv.constant0._ZN7cutlass13device_kernelIN5flash11enable_sm90INS1_16FlashAttnFwdSm90INS1_25CollectiveMainloopFwdSm90ILi2EN4cute5tupleIJNS5_1CILi1EEES8_S8_EEENS6_IJNS7_ILi192EEENS7_ILi128EEENS7_ILi96EEEEEELi96ENS_6half_tEfNS_4arch4Sm90ELb0ELb0ELb0ELb1ELb1ELb0ELb0ELb0ELb1ELb1ELb0ELb0EEENS1_21CollectiveEpilogueFwdINS6_IJSA_SC_SB_EEES9_SE_SG_Li384ELb1ELb1ELb0ELb0EEENS1_36VarlenDynamicPersistentTileSchedulerILi192ELi128ELi384ELi128ELb0ELb1ELb1ELb0ELb1ELb1EEEEEEEEEvNT_6ParamsE)
        /*004c*/ 	.short	0x0380
        /*004e*/ 	.short	0x0a80


	//----- nvinfo : EIATTR_SW_WAR
	.align		4
.L_86:
        /*0050*/ 	.byte	0x04, 0x36
        /*0052*/ 	.short	(.L_88 - .L_87)
.L_87:
        /*0054*/ 	.word	0x00000008
.L_88:


//--------------------- .nv.info._ZN7cutlass13device_kernelIN5flash11enable_sm90INS1_16FlashAttnFwdSm90INS1_25CollectiveMainloopFwdSm90ILi2EN4cute5tupleIJNS5_1CILi1EEES8_S8_EEENS6_IJNS7_ILi192EEENS7_ILi128EEENS7_ILi96EEEEEELi96ENS_6half_tEfNS_4arch4Sm90ELb0ELb0ELb0ELb1ELb1ELb1ELb0ELb0ELb1ELb1ELb0ELb0EEENS1_21CollectiveEpilogueFwdINS6_IJSA_SC_SB_EEES9_SE_SG_Li384ELb1ELb1ELb0ELb0EEENS1_36VarlenDynamicPersistentTileSchedulerILi192ELi128ELi384ELi128ELb0ELb1ELb1ELb0ELb1ELb1EEEEEEEEEvNT_6ParamsE --------------------------
	.section	.nv.info._ZN7cutlass13device_kernelIN5flash11enable_sm90INS1_16FlashAttnFwdSm90INS1_25CollectiveMainloopFwdSm90ILi2EN4cute5tupleIJNS5_1CILi1EEES8_S8_EEENS6_IJNS7_ILi192EEENS7_ILi128EEENS7_ILi96EEEEEELi96ENS_6half_tEfNS_4arch4Sm90ELb0ELb0ELb0ELb1ELb1ELb1ELb0ELb0ELb1ELb1ELb0ELb0EEENS1_21CollectiveEpilogueFwdINS6_IJSA_SC_SB_EEES9_SE_SG_Li384ELb1ELb1ELb0ELb0EEENS1_36VarlenDynamicPersistentTileSchedulerILi192ELi128ELi384ELi128ELb0ELb1ELb1ELb0ELb1ELb1EEEEEEEEEvNT_6ParamsE,"",@"SHT_CUDA_INFO"
	.sectionflags	@""
	.align	4


	//----- nvinfo : EIATTR_CUDA_API_VERSION
	.align		4
        /*0000*/ 	.byte	0x04, 0x37
        /*0002*/ 	.short	(.L_90 - .L_89)
.L_89:
        /*0004*/ 	.word	0x00000082


	//----- nvinfo : EIATTR_KPARAM_INFO
	.align		4
.L_90:
        /*0008*/ 	.byte	0x04, 0x17
        /*000a*/ 	.short	(.L_92 - .L_91)
.L_91:
        /*000c*/ 	.word	0x00000000
        /*0010*/ 	.short	0x0000
        /*0012*/ 	.short	0x0000
        /*0014*/ 	.byte	0x00, 0xf0, 0x01, 0x2a


	//----- nvinfo : EIATTR_SPARSE_MMA_MASK
	.align		4
.L_92:
        /*0018*/ 	.byte	0x03, 0x50
        /*001a*/ 	.short	0x0000


	//----- nvinfo : EIATTR_MAXREG_COUNT
	.align		4
        /*001c*/ 	.byte	0x03, 0x1b
        /*001e*/ 	.short	0x0080


	//----- nvinfo : EIATTR_MERCURY_ISA_VERSION
	.align		4
        /*0020*/ 	.byte	0x03, 0x5f
        /*0022*/ 	.short	0x0101


	//----- nvinfo : EIATTR_VRC_CTA_INIT_COUNT
	.align		4
        /*0024*/ 	.byte	0x02, 0x4a
	.zero		1
	.zero		1


	//----- nvinfo : EIATTR_EXIT_INSTR_OFFSETS
	.align		4
        /*0028*/ 	.byte	0x04, 0x1c
        /*002a*/ 	.short	(.L_94 - .L_93)


	//   ....[0]....
.L_93:
        /*002c*/ 	.word	0x00000010


	//----- nvinfo : EIATTR_MAX_THREADS
	.align		4
.L_94:
        /*0030*/ 	.byte	0x04, 0x05
        /*0032*/ 	.short	(.L_96 - .L_95)
.L_95:
        /*0034*/ 	.word	0x00000200
        /*0038*/ 	.word	0x00000001
        /*003c*/ 	.word	0x00000001


	//----- nvinfo : EIATTR_CBANK_PARAM_SIZE
	.align		4
.L_96:
        /*0040*/ 	.byte	0x03, 0x19
        /*0042*/ 	.short	0x0a80


	//----- nvinfo : EIATTR_PARAM_CBANK
	.align		4
        /*0044*/ 	.byte	0x04, 0x0a
        /*0046*/ 	.short	(.L_98 - .L_97)
	.align		4
.L_97:
        /*0048*/ 	.word	index@(.nv.constant0._ZN7cutlass13device_kernelIN5flash11enable_sm90INS1_16FlashAttnFwdSm90INS1_25CollectiveMainloopFwdSm90ILi2EN4cute5tupleIJNS5_1CILi1EEES8_S8_EEENS6_IJNS7_ILi192EEENS7_ILi128EEENS7_ILi96EEEEEELi96ENS_6half_tEfNS_4arch4Sm90ELb0ELb0ELb0ELb1ELb1ELb1ELb0ELb0ELb1ELb1ELb0ELb0EEENS1_21CollectiveEpilogueFwdINS6_IJSA_SC_SB_EEES9_SE_SG_Li384ELb1ELb1ELb0ELb0EEENS1_36VarlenDynamicPersistentTileSchedulerILi192ELi128ELi384ELi128ELb0ELb1ELb1ELb0ELb1ELb1EEEEEEEEEvNT_6ParamsE)
        /*004c*/ 	.short	0x0380
        /*004e*/ 	.short	0x0a80


	//----- nvinfo : EIATTR_SW_WAR
	.align		4
.L_98:
        /*0050*/ 	.byte	0x04, 0x36
        /*0052*/ 	.short	(.L_100 - .L_99)
.L_99:
        /*0054*/ 	.word	0x00000008
.L_100:


//--------------------- .nv.info._ZN7cutlass13device_kernelIN5flash11enable_sm90INS1_16FlashAttnFwdSm90INS1_25CollectiveMainloopFwdSm90ILi2EN4cute5tupleIJNS5_1CILi1EEES8_S8_EEENS6_IJNS7_ILi192EEENS7_ILi128EEENS7_ILi96EEEEEELi96ENS_6half_tEfNS_4arch4Sm90ELb0ELb1ELb0ELb0ELb1ELb0ELb0ELb0ELb1ELb1ELb0ELb0EEENS1_21CollectiveEpilogueFwdINS6_IJSA_SC_SB_EEES9_SE_SG_Li384ELb0ELb1ELb0ELb0EEENS1_30DynamicPersistentTileSchedulerILi384ELi128ELb0ELb1ELb1EEEEEEEEEvNT_6ParamsE --------------------------
	.section	.nv.info._ZN7cutlass13device_kernelIN5flash11enable_sm90INS1_16FlashAttnFwdSm90INS1_25CollectiveMainloopFwdSm90ILi2EN4cute5tupleIJNS5_1CILi1EEES8_S8_EEENS6_IJNS7_ILi192EEENS7_ILi128EEENS7_ILi96EEEEEELi96ENS_6half_tEfNS_4arch4Sm90ELb0ELb1ELb0ELb0ELb1ELb0ELb0ELb0ELb1ELb1ELb0ELb0EEENS1_21CollectiveEpilogueFwdINS6_IJSA_SC_SB_EEES9_SE_SG_Li384ELb0ELb1ELb0ELb0EEENS1_30DynamicPersistentTileSchedulerILi384ELi128ELb0ELb1ELb1EEEEEEEEEvNT_6ParamsE,"",@"SHT_CUDA_INFO"
	.sectionflags	@""
	.align	4


	//----- nvinfo : EIATTR_CUDA_API_VERSION
	.align		4
        /*0000*/ 	.byte	0x04, 0x37
        /*0002*/ 	.short	(.L_102 - .L_101)
.L_101:
        /*0004*/ 	.word	0x00000082


	//----- nvinfo : EIATTR_KPARAM_INFO
	.align		4
.L_102:
        /*0008*/ 	.byte	0x04, 0x17
        /*000a*/ 	.short	(.L_104 - .L_103)
.L_103:
        /*000c*/ 	.word	0x00000000
        /*0010*/ 	.short	0x0000
        /*0012*/ 	.short	0x0000
        /*0014*/ 	.byte	0x00, 0xf0, 0x01, 0x2a


	//----- nvinfo : EIATTR_SPARSE_MMA_MASK
	.align		4
.L_104:
        /*0018*/ 	.byte	0x03, 0x50
        /*001a*/ 	.short	0x0000


	//----- nvinfo : EIATTR_MAXREG_COUNT
	.align		4
        /*001c*/ 	.byte	0x03, 0x1b
        /*001e*/ 	.short	0x0080


	//----- nvinfo : EIATTR_MERCURY_ISA_VERSION
	.align		4
        /*0020*/ 	.byte	0x03, 0x5f
        /*0022*/ 	.short	0x0101


	//----- nvinfo : EIATTR_VRC_CTA_INIT_COUNT
	.align		4
        /*0024*/ 	.byte	0x02, 0x4a
	.zero		1
	.zero		1


	//----- nvinfo : EIATTR_EXIT_INSTR_OFFSETS
	.align		4
        /*0028*/ 	.byte	0x04, 0x1c
        /*002a*/ 	.short	(.L_106 - .L_105)


	//   ....[0]....
.L_105:
        /*002c*/ 	.word	0x00000010


	//----- nvinfo : EIATTR_MAX_THREADS
	.align		4
.L_106:
        /*0030*/ 	.byte	0x04, 0x05
        /*0032*/ 	.short	(.L_108 - .L_107)
.L_107:
        /*0034*/ 	.word	0x00000200
        /*0038*/ 	.word	0x00000001
        /*003c*/ 	.word	0x00000001


	//----- nvinfo : EIATTR_CBANK_PARAM_SIZE
	.align		4
.L_108:
        /*0040*/ 	.byte	0x03, 0x19
        /*0042*/ 	.short	0x0a80


	//----- nvinfo : EIATTR_PARAM_CBANK
	.align		4
        /*0044*/ 	.byte	0x04, 0x0a
        /*0046*/ 	.short	(.L_110 - .L_109)
	.align		4
.L_109:
        /*0048*/ 	.word	index@(.nv.constant0._ZN7cutlass13device_kernelIN5flash11enable_sm90INS1_16FlashAttnFwdSm90INS1_25CollectiveMainloopFwdSm90ILi2EN4cute5tupleIJNS5_1CILi1EEES8_S8_EEENS6_IJNS7_ILi192EEENS7_ILi128EEENS7_ILi96EEEEEELi96ENS_6half_tEfNS_4arch4Sm90ELb0ELb1ELb0ELb0ELb1ELb0ELb0ELb0ELb1ELb1ELb0ELb0EEENS1_21CollectiveEpilogueFwdINS6_IJSA_SC_SB_EEES9_SE_SG_Li384ELb0ELb1ELb0ELb0EEENS1_30DynamicPersistentTileSchedulerILi384ELi128ELb0ELb1ELb1EEEEEEEEEvNT_6ParamsE)
        /*004c*/ 	.short	0x0380
        /*004e*/ 	.short	0x0a80


	//----- nvinfo : EIATTR_SW_WAR
	.align		4
.L_110:
        /*0050*/ 	.byte	0x04, 0x36
        /*0052*/ 	.short	(.L_112 - .L_111)
.L_111:
        /*0054*/ 	.word	0x00000008
.L_112:


//--------------------- .nv.info._ZN7cutlass13device_kernelIN5flash11enable_sm90INS1_16FlashAttnFwdSm90INS1_25CollectiveMainloopFwdSm90ILi2EN4cute5tupleIJNS5_1CILi1EEES8_S8_EEENS6_IJNS7_ILi192EEENS7_ILi128EEENS7_ILi96EEEEEELi96ENS_6half_tEfNS_4arch4Sm90ELb0ELb1ELb0ELb1ELb1ELb0ELb0ELb0ELb1ELb1ELb0ELb0EEENS1_21CollectiveEpilogueFwdINS6_IJSA_SC_SB_EEES9_SE_SG_Li384ELb1ELb1ELb0ELb0EEENS1_36VarlenDynamicPersistentTileSchedulerILi192ELi128ELi384ELi128ELb0ELb1ELb1ELb1ELb0ELb1EEEEEEEEEvNT_6ParamsE --------------------------
	.section	.nv.info._ZN7cutlass13device_kernelIN5flash11enable_sm90INS1_16FlashAttnFwdSm90INS1_25CollectiveMainloopFwdSm90ILi2EN4cute5tupleIJNS5_1CILi1EEES8_S8_EEENS6_IJNS7_ILi192EEENS7_ILi128EEENS7_ILi96EEEEEELi96ENS_6half_tEfNS_4arch4Sm90ELb0ELb1ELb0ELb1ELb1ELb0ELb0ELb0ELb1ELb1ELb0ELb0EEENS1_21CollectiveEpilogueFwdINS6_IJSA_SC_SB_EEES9_SE_SG_Li384ELb1ELb1ELb0ELb0EEENS1_36VarlenDynamicPersistentTileSchedulerILi192ELi128ELi384ELi128ELb0ELb1ELb1ELb1ELb0ELb1EEEEEEEEEvNT_6ParamsE,"",@"SHT_CUDA_INFO"
	.sectionflags	@""
	.align	4


	//----- nvinfo : EIATTR_CUDA_API_VERSION
	.align		4
        /*0000*/ 	.byte	0x04, 0x37
        /*0002*/ 	.short	(.L_114 - .L_113)
.L_113:
        /*0004*/ 	.word	0x00000082


	//----- nvinfo : EIATTR_KPARAM_INFO
	.align		4
.L_114:
        /*0008*/ 	.byte	0x04, 0x17
        /*000a*/ 	.short	(.L_116 - .L_115)
.L_115:
        /*000c*/ 	.word	0x00000000
        /*0010*/ 	.short	0x0000
        /*0012*/ 	.short	0x0000
        /*0014*/ 	.byte	0x00, 0xf0, 0x01, 0x2a


	//----- nvinfo : EIATTR_SPARSE_MMA_MASK
	.align		4
.L_116:
        /*0018*/ 	.byte	0x03, 0x50
        /*001a*/ 	.short	0x0000


	//----- nvinfo : EIATTR_MAXREG_COUNT
	.align		4
        /*001c*/ 	.byte	0x03, 0x1b
        /*001e*/ 	.short	0x0080


	//----- nvinfo : EIATTR_MERCURY_ISA_VERSION
	.align		4
        /*0020*/ 	.byte	0x03, 0x5f
        /*0022*/ 	.short	0x0101


	//----- nvinfo : EIATTR_VRC_CTA_INIT_COUNT
	.align		4
        /*0024*/ 	.byte	0x02, 0x4a
	.zero		1
	.zero		1


	//----- nvinfo : EIATTR_EXIT_INSTR_OFFSETS
	.align		4
        /*0028*/ 	.byte	0x04, 0x1c
        /*002a*/ 	.short	(.L_118 - .L_117)


	//   ....[0]....
.L_117:
        /*002c*/ 	.word	0x00000010


	//----- nvinfo : EIATTR_MAX_THREADS
	.align		4
.L_118:
        /*0030*/ 	.byte	0x04, 0x05
        /*0032*/ 	.short	(.L_120 - .L_119)
.L_119:
        /*0034*/ 	.word	0x00000200
        /*0038*/ 	.word	0x00000001
        /*003c*/ 	.word	0x00000001


	//----- nvinfo : EIATTR_CBANK_PARAM_SIZE
	.align		4
.L_120:
        /*0040*/ 	.byte	0x03, 0x19
        /*0042*/ 	.short	0x0a80


	//----- nvinfo : EIATTR_PARAM_CBANK
	.align		4
        /*0044*/ 	.byte	0x04, 0x0a
        /*0046*/ 	.short	(.L_122 - .L_121)
	.align		4
.L_121:
        /*0048*/ 	.word	index@(.nv.constant0._ZN7cutlass13device_kernelIN5flash11enable_sm90INS1_16FlashAttnFwdSm90INS1_25CollectiveMainloopFwdSm90ILi2EN4cute5tupleIJNS5_1CILi1EEES8_S8_EEENS6_IJNS7_ILi192EEENS7_ILi128EEENS7_ILi96EEEEEELi96ENS_6half_tEfNS_4arch4Sm90ELb0ELb1ELb0ELb1ELb1ELb0ELb0ELb0ELb1ELb1ELb0ELb0EEENS1_21CollectiveEpilogueFwdINS6_IJSA_SC_SB_EEES9_SE_SG_Li384ELb1ELb1ELb0ELb0EEENS1_36VarlenDynamicPersistentTileSchedulerILi192ELi128ELi384ELi128ELb0ELb1ELb1ELb1ELb0ELb1EEEEEEEEEvNT_6ParamsE)
        /*004c*/ 	.short	0x0380
        /*004e*/ 	.short	0x0a80


	//----- nvinfo : EIATTR_SW_WAR
	.align		4
.L_122:
        /*0050*/ 	.byte	0x04, 0x36
        /*0052*/ 	.short	(.L_124 - .L_123)
.L_123:
        /*0054*/ 	.word	0x00000008
.L_124:


//--------------------- .nv.info._ZN7cutlass13device_kernelIN5flash11enable_sm90INS1_16FlashAttnFwdSm90INS1_25CollectiveMainloopFwdSm90ILi2EN4cute5tupleIJNS5_1CILi1EEES8_S8_EEENS6_IJNS7_ILi192EEENS7_ILi128EEENS7_ILi96EEEEEELi96ENS_6half_tEfNS_4arch4Sm90ELb0ELb1ELb0ELb1ELb1ELb1ELb0ELb0ELb1ELb1ELb0ELb0EEENS1_21CollectiveEpilogueFwdINS6_IJSA_SC_SB_EEES9_SE_SG_Li384ELb1ELb1ELb0ELb0EEENS1_36VarlenDynamicPersistentTileSchedulerILi192ELi128ELi384ELi128ELb0ELb1ELb1ELb1ELb0ELb1EEEEEEEEEvNT_6ParamsE --------------------------
	.section	.nv.info._ZN7cutlass13device_kernelIN5flash11enable_sm90INS1_16FlashAttnFwdSm90INS1_25CollectiveMainloopFwdSm90ILi2EN4cute5tupleIJNS5_1CILi1EEES8_S8_EEENS6_IJNS7_ILi192EEENS7_ILi128EEENS7_ILi96EEEEEELi96ENS_6half_tEfNS_4arch4Sm90ELb0ELb1ELb0ELb1ELb1ELb1ELb0ELb0ELb1ELb1ELb0ELb0EEENS1_21CollectiveEpilogueFwdINS6_IJSA_SC_SB_EEES9_SE_SG_Li384ELb1ELb1ELb0ELb0EEENS1_36VarlenDynamicPersistentTileSchedulerILi192ELi128ELi384ELi128ELb0ELb1ELb1ELb1ELb0ELb1EEEEEEEEEvNT_6ParamsE,"",@"SHT_CUDA_INFO"
	.sectionflags	@""
	.align	4


	//----- nvinfo : EIATTR_CUDA_API_VERSION
	.align		4
        /*0000*/ 	.byte	0x04, 0x37
        /*0002*/ 	.short	(.L_126 - .L_125)
.L_125:
        /*0004*/ 	.word	0x00000082


	//----- nvinfo : EIATTR_KPARAM_INFO
	.align		4
.L_126:
        /*0008*/ 	.byte	0x04, 0x17
        /*000a*/ 	.short	(.L_128 - .L_127)
.L_127:
        /*000c*/ 	.word	0x00000000
        /*0010*/ 	.short	0x0000
        /*0012*/ 	.short	0x0000
        /*0014*/ 	.byte	0x00, 0xf0, 0x01, 0x2a


	//----- nvinfo : EIATTR_SPARSE_MMA_MASK
	.align		4
.L_128:
        /*0018*/ 	.byte	0x03, 0x50
        /*001a*/ 	.short	0x0000


	//----- nvinfo : EIATTR_MAXREG_COUNT
	.align		4
        /*001c*/ 	.byte	0x03, 0x1b
        /*001e*/ 	.short	0x0080


	//----- nvinfo : EIATTR_MERCURY_ISA_VERSION
	.align		4
        /*0020*/ 	.byte	0x03, 0x5f
        /*0022*/ 	.short	0x0101


	//----- nvinfo : EIATTR_VRC_CTA_INIT_COUNT
	.align		4
        /*0024*/ 	.byte	0x02, 0x4a
	.zero		1
	.zero		1


	//----- nvinfo : EIATTR_EXIT_INSTR_OFFSETS
	.align		4
        /*0028*/ 	.byte	0x04, 0x1c
        /*002a*/ 	.short	(.L_130 - .L_129)


	//   ....[0]....
.L_129:
        /*002c*/ 	.word	0x00000010


	//----- nvinfo : EIATTR_MAX_THREADS
	.align		4
.L_130:
        /*0030*/ 	.byte	0x04, 0x05
        /*0032*/ 	.short	(.L_132 - .L_131)
.L_131:
        /*0034*/ 	.word	0x00000200
        /*0038*/ 	.word	0x00000001
        /*003c*/ 	.word	0x00000001


	//----- nvinfo : EIATTR_CBANK_PARAM_SIZE
	.align		4
.L_132:
        /*0040*/ 	.byte	0x03, 0x19
        /*0042*/ 	.short	0x0a80


	//----- nvinfo : EIATTR_PARAM_CBANK
	.align		4
        /*0044*/ 	.byte	0x04, 0x0a
        /*0046*/ 	.short	(.L_134 - .L_133)
	.align		4
.L_133:
        /*0048*/ 	.word	index@(.nv.constant0._ZN7cutlass13device_kernelIN5flash11enable_sm90INS1_16FlashAttnFwdSm90INS1_25CollectiveMainloopFwdSm90ILi2EN4cute5tupleIJNS5_1CILi1EEES8_S8_EEENS6_IJNS7_ILi192EEENS7_ILi128EEENS7_ILi96EEEEEELi96ENS_6half_tEfNS_4arch4Sm90ELb0ELb1ELb0ELb1ELb1ELb1ELb0ELb0ELb1ELb1ELb0ELb0EEENS1_21CollectiveEpilogueFwdINS6_IJSA_SC_SB_EEES9_SE_SG_Li384ELb1ELb1ELb0ELb0EEENS1_36VarlenDynamicPersistentTileSchedulerILi192ELi128ELi384ELi128ELb0ELb1ELb1ELb1ELb0ELb1EEEEEEEEEvNT_6ParamsE)
        /*004c*/ 	.short	0x0380
        /*004e*/ 	.short	0x0a80


	//----- nvinfo : EIATTR_SW_WAR
	.align		4
.L_134:
        /*0050*/ 	.byte	0x04, 0x36
        /*0052*/ 	.short	(.L_136 - .L_135)
.L_135:
        /*0054*/ 	.word	0x00000008
.L_136:


//--------------------- .nv.info._ZN7cutlass13device_kernelIN5flash11enable_sm90INS1_16FlashAttnFwdSm90INS1_25CollectiveMainloopFwdSm90ILi2EN4cute5tupleIJNS5_1CILi1EEES8_S8_EEENS6_IJNS7_ILi192EEENS7_ILi128EEENS7_ILi96EEEEEELi96ENS_6half_tEfNS_4arch4Sm90ELb1ELb0ELb0ELb0ELb1ELb0ELb0ELb0ELb1ELb1ELb0ELb0EEENS1_21CollectiveEpilogueFwdINS6_IJSA_SC_SB_EEES9_SE_SG_Li384ELb0ELb1ELb0ELb0EEENS1_30DynamicPersistentTileSchedulerILi384ELi128ELb0ELb1ELb1EEEEEEEEEvNT_6ParamsE --------------------------
	.section	.nv.info._ZN7cutlass13device_kernelIN5flash11enable_sm90INS1_16FlashAttnFwdSm90INS1_25CollectiveMainloopFwdSm90ILi2EN4cute5tupleIJNS5_1CILi1EEES8_S8_EEENS6_IJNS7_ILi192EEENS7_ILi128EEENS7_ILi96EEEEEELi96ENS_6half_tEfNS_4arch4Sm90ELb1ELb0ELb0ELb0ELb1ELb0ELb0ELb0ELb1ELb1ELb0ELb0EEENS1_21CollectiveEpilogueFwdINS6_IJSA_SC_SB_EEES9_SE_SG_Li384ELb0ELb1ELb0ELb0EEENS1_30DynamicPersistentTileSchedulerILi384ELi128ELb0ELb1ELb1EEEEEEEEEvNT_6ParamsE,"",@"SHT_CUDA_INFO"
	.sectionflags	@""
	.align	4


	//----- nvinfo : EIATTR_CUDA_API_VERSION
	.align		4
        /*0000*/ 	.byte	0x04, 0x37
        /*0002*/ 	.short	(.L_138 - .L_137)
.L_137:
        /*0004*/ 	.word	0x00000082


	//----- nvinfo : EIATTR_KPARAM_INFO
	.align		4
.L_138:
        /*0008*/ 	.byte	0x04, 0x17
        /*000a*/ 	.short	(.L_140 - .L_139)
.L_139:
        /*000c*/ 	.word	0x00000000
        /*0010*/ 	.short	0x0000
        /*0012*/ 	.short	0x0000
        /*0014*/ 	.byte	0x00, 0xf0, 0x01, 0x2a


	//----- nvinfo : EIATTR_SPARSE_MMA_MASK
	.align		4
.L_140:
        /*0018*/ 	.byte	0x03, 0x50
        /*001a*/ 	.short	0x0000


	//----- nvinfo : EIATTR_MAXREG_COUNT
	.align		4
        /*001c*/ 	.byte	0x03, 0x1b
        /*001e*/ 	.short	0x0080


	//----- nvinfo : EIATTR_MERCURY_ISA_VERSION
	.align		4
        /*0020*/ 	.byte	0x03, 0x5f
        /*0022*/ 	.short	0x0101


	//----- nvinfo : EIATTR_VRC_CTA_INIT_COUNT
	.align		4
        /*0024*/ 	.byte	0x02, 0x4a
	.zero		1
	.zero		1


	//----- nvinfo : EIATTR_EXIT_INSTR_OFFSETS
	.align		4
        /*0028*/ 	.byte	0x04, 0x1c
        /*002a*/ 	.short	(.L_142 - .L_141)


	//   ....[0]....
.L_141:
        /*002c*/ 	.word	0x00000010


	//----- nvinfo : EIATTR_MAX_THREADS
	.align		4
.L_142:
        /*0030*/ 	.byte	0x04, 0x05
        /*0032*/ 	.short	(.L_144 - .L_143)
.L_143:
        /*0034*/ 	.word	0x00000200
        /*0038*/ 	.word	0x00000001
        /*003c*/ 	.word	0x00000001


	//----- nvinfo : EIATTR_CBANK_PARAM_SIZE
	.align		4
.L_144:
        /*0040*/ 	.byte	0x03, 0x19
        /*0042*/ 	.short	0x0a80


	//----- nvinfo : EIATTR_PARAM_CBANK
	.align		4
        /*0044*/ 	.byte	0x04, 0x0a
        /*0046*/ 	.short	(.L_146 - .L_145)
	.align		4
.L_145:
        /*0048*/ 	.word	index@(.nv.constant0._ZN7cutlass13device_kernelIN5flash11enable_sm90INS1_16FlashAttnFwdSm90INS1_25CollectiveMainloopFwdSm90ILi2EN4cute5tupleIJNS5_1CILi1EEES8_S8_EEENS6_IJNS7_ILi192EEENS7_ILi128EEENS7_ILi96EEEEEELi96ENS_6half_tEfNS_4arch4Sm90ELb1ELb0ELb0ELb0ELb1ELb0ELb0ELb0ELb1ELb1ELb0ELb0EEENS1_21CollectiveEpilogueFwdINS6_IJSA_SC_SB_EEES9_SE_SG_Li384ELb0ELb1ELb0ELb0EEENS1_30DynamicPersistentTileSchedulerILi384ELi128ELb0ELb1ELb1EEEEEEEEEvNT_6ParamsE)
        /*004c*/ 	.short	0x0380
        /*004e*/ 	.short	0x0a80


	//----- nvinfo : EIATTR_SW_WAR
	.align		4
.L_146:
        /*0050*/ 	.byte	0x04, 0x36
        /*0052*/ 	.short	(.L_148 - .L_147)
.L_147:
        /*0054*/ 	.word	0x00000008
.L_148:


//--------------------- .nv.info._ZN7cutlass13device_kernelIN5flash11enable_sm90INS1_16FlashAttnFwdSm90INS1_25CollectiveMainloopFwdSm90ILi2EN4cute5tupleIJNS5_1CILi1EEES8_S8_EEENS6_IJNS7_ILi192EEENS7_ILi128EEENS7_ILi96EEEEEELi96ENS_6half_tEfNS_4arch4Sm90ELb1ELb0ELb0ELb1ELb1ELb0ELb0ELb0ELb1ELb1ELb0ELb0EEENS1_21CollectiveEpilogueFwdINS6_IJSA_SC_SB_EEES9_SE_SG_Li384ELb1ELb1ELb0ELb0EEENS1_36VarlenDynamicPersistentTileSchedulerILi192ELi128ELi384ELi128ELb0ELb1ELb1ELb1ELb1ELb1EEEEEEEEEvNT_6ParamsE --------------------------
	.section	.nv.info._ZN7cutlass13device_kernelIN5flash11enable_sm90INS1_16FlashAttnFwdSm90INS1_25CollectiveMainloopFwdSm90ILi2EN4cute5tupleIJNS5_1CILi1EEES8_S8_EEENS6_IJNS7_ILi192EEENS7_ILi128EEENS7_ILi96EEEEEELi96ENS_6half_tEfNS_4arch4Sm90ELb1ELb0ELb0ELb1ELb1ELb0ELb0ELb0ELb1ELb1ELb0ELb0EEENS1_21CollectiveEpilogueFwdINS6_IJSA_SC_SB_EEES9_SE_SG_Li384ELb1ELb1ELb0ELb0EEENS1_36VarlenDynamicPersistentTileSchedulerILi192ELi128ELi384ELi128ELb0ELb1ELb1ELb1ELb1ELb1EEEEEEEEEvNT_6ParamsE,"",@"SHT_CUDA_INFO"
	.sectionflags	@""
	.align	4


	//----- nvinfo : EIATTR_CUDA_API_VERSION
	.align		4
        /*0000*/ 	.byte	0x04, 0x37
        /*0002*/ 	.short	(.L_150 - .L_149)
.L_149:
        /*0004*/ 	.word	0x00000082


	//----- nvinfo : EIATTR_KPARAM_INFO
	.align		4
.L_150:
        /*0008*/ 	.byte	0x04, 0x17
        /*000a*/ 	.short	(.L_152 - .L_151)
.L_151:
        /*000c*/ 	.word	0x00000000
        /*0010*/ 	.short	0x0000
        /*0012*/ 	.short	0x0000
        /*0014*/ 	.byte	0x00, 0xf0, 0x01, 0x2a


	//----- nvinfo : EIATTR_SPARSE_MMA_MASK
	.align		4
.L_152:
        /*0018*/ 	.byte	0x03, 0x50
        /*001a*/ 	.short	0x0000


	//----- nvinfo : EIATTR_MAXREG_COUNT
	.align		4
        /*001c*/ 	.byte	0x03, 0x1b
        /*001e*/ 	.short	0x0080


	//----- nvinfo : EIATTR_MERCURY_ISA_VERSION
	.align		4
        /*0020*/ 	.byte	0x03, 0x5f
        /*0022*/ 	.short	0x0101


	//----- nvinfo : EIATTR_VRC_CTA_INIT_COUNT
	.align		4
        /*0024*/ 	.byte	0x02, 0x4a
	.zero		1
	.zero		1


	//----- nvinfo : EIATTR_EXIT_INSTR_OFFSETS
	.align		4
        /*0028*/ 	.byte	0x04, 0x1c
        /*002a*/ 	.short	(.L_154 - .L_153)


	//   ....[0]....
.L_153:
        /*002c*/ 	.word	0x00000010


	//----- nvinfo : EIATTR_MAX_THREADS
	.align		4
.L_154:
        /*0030*/ 	.byte	0x04, 0x05
        /*0032*/ 	.short	(.L_156 - .L_155)
.L_155:
        /*0034*/ 	.word	0x00000200
        /*0038*/ 	.word	0x00000001
        /*003c*/ 	.word	0x00000001


	//----- nvinfo : EIATTR_CBANK_PARAM_SIZE
	.align		4
.L_156:
        /*0040*/ 	.byte	0x03, 0x19
        /*0042*/ 	.short	0x0a80


	//----- nvinfo : EIATTR_PARAM_CBANK
	.align		4
        /*0044*/ 	.byte	0x04, 0x0a
        /*0046*/ 	.short	(.L_158 - .L_157)
	.align		4
.L_157:
        /*0048*/ 	.word	index@(.nv.constant0._ZN7cutlass13device_kernelIN5flash11enable_sm90INS1_16FlashAttnFwdSm90INS1_25CollectiveMainloopFwdSm90ILi2EN4cute5tupleIJNS5_1CILi1EEES8_S8_EEENS6_IJNS7_ILi192EEENS7_ILi128EEENS7_ILi96EEEEEELi96ENS_6half_tEfNS_4arch4Sm90ELb1ELb0ELb0ELb1ELb1ELb0ELb0ELb0ELb1ELb1ELb0ELb0EEENS1_21CollectiveEpilogueFwdINS6_IJSA_SC_SB_EEES9_SE_SG_Li384ELb1ELb1ELb0ELb0EEENS1_36VarlenDynamicPersistentTileSchedulerILi192ELi128ELi384ELi128ELb0ELb1ELb1ELb1ELb1ELb1EEEEEEEEEvNT_6ParamsE)
        /*004c*/ 	.short	0x0380
        /*004e*/ 	.short	0x0a80


	//----- nvinfo : EIATTR_SW_WAR
	.align		4
.L_158:
        /*0050*/ 	.byte	0x04, 0x36
        /*0052*/ 	.short	(.L_160 - .L_159)
.L_159:
        /*0054*/ 	.word	0x00000008
.L_160:


//--------------------- .nv.info._ZN7cutlass13device_kernelIN5flash11enable_sm90INS1_16FlashAttnFwdSm90INS1_25CollectiveMainloopFwdSm90ILi2EN4cute5tupleIJNS5_1CILi1EEES8_S8_EEENS6_IJNS7_ILi192EEENS7_ILi128EEENS7_ILi96EEEEEELi96ENS_6half_tEfNS_4arch4Sm90ELb1ELb0ELb0ELb1ELb1ELb1ELb0ELb0ELb1ELb1ELb0ELb0EEENS1_21CollectiveEpilogueFwdINS6_IJSA_SC_SB_EEES9_SE_SG_Li384ELb1ELb1ELb0ELb0EEENS1_36VarlenDynamicPersistentTileSchedulerILi192ELi128ELi384ELi128ELb0ELb1ELb1ELb1ELb1ELb1EEEEEEEEEvNT_6ParamsE --------------------------
	.section	.nv.info._ZN7cutlass13device_kernelIN5flash11enable_sm90INS1_16FlashAttnFwdSm90INS1_25CollectiveMainloopFwdSm90ILi2EN4cute5tupleIJNS5_1CILi1EEES8_S8_EEENS6_IJNS7_ILi192EEENS7_ILi128EEENS7_ILi96EEEEEELi96ENS_6half_tEfNS_4arch4Sm90ELb1ELb0ELb0ELb1ELb1ELb1ELb0ELb0ELb1ELb1ELb0ELb0EEENS1_21CollectiveEpilogueFwdINS6_IJSA_SC_SB_EEES9_SE_SG_Li384ELb1ELb1ELb0ELb0EEENS1_36VarlenDynamicPersistentTileSchedulerILi192ELi128ELi384ELi128ELb0ELb1ELb1ELb1ELb1ELb1EEEEEEEEEvNT_6ParamsE,"",@"SHT_CUDA_INFO"
	.sectionflags	@""
	.align	4


	//----- nvinfo : EIATTR_CUDA_API_VERSION
	.align		4
        /*0000*/ 	.byte	0x04, 0x37
        /*0002*/ 	.short	(.L_162 - .L_161)
.L_161:
        /*0004*/ 	.word	0x00000082


	//----- nvinfo : EIATTR_KPARAM_INFO
	.align		4
.L_162:
        /*0008*/ 	.byte	0x04, 0x17
        /*000a*/ 	.short	(.L_164 - .L_163)
.L_163:
        /*000c*/ 	.word	0x00000000
        /*0010*/ 	.short	0x0000
        /*0012*/ 	.short	0x0000
        /*0014*/ 	.byte	0x00, 0xf0, 0x01, 0x2a


	//----- nvinfo : EIATTR_SPARSE_MMA_MASK
	.align		4
.L_164:
        /*0018*/ 	.byte	0x03, 0x50
        /*001a*/ 	.short	0x0000


	//----- nvinfo : EIATTR_MAXREG_COUNT
	.align		4
        /*001c*/ 	.byte	0x03, 0x1b
        /*001e*/ 	.short	0x0080


	//----- nvinfo : EIATTR_MERCURY_ISA_VERSION
	.align		4
        /*0020*/ 	.byte	0x03, 0x5f
        /*0022*/ 	.short	0x0101


	//----- nvinfo : EIATTR_VRC_CTA_INIT_COUNT
	.align		4
        /*0024*/ 	.byte	0x02, 0x4a
	.zero		1
	.zero		1


	//----- nvinfo : EIATTR_EXIT_INSTR_OFFSETS
	.align		4
        /*0028*/ 	.byte	0x04, 0x1c
        /*002a*/ 	.short	(.L_166 - .L_165)


	//   ....[0]....
.L_165:
        /*002c*/ 	.word	0x00000010


	//----- nvinfo : EIATTR_MAX_THREADS
	.align		4
.L_166:
        /*0030*/ 	.byte	0x04, 0x05
        /*0032*/ 	.short	(.L_168 - .L_167)
.L_167:
        /*0034*/ 	.word	0x00000200
        /*0038*/ 	.word	0x00000001
        /*003c*/ 	.word	0x00000001


	//----- nvinfo : EIATTR_CBANK_PARAM_SIZE
	.align		4
.L_168:
        /*0040*/ 	.byte	0x03, 0x19
        /*0042*/ 	.short	0x0a80


	//----- nvinfo : EIATTR_PARAM_CBANK
	.align		4
        /*0044*/ 	.byte	0x04, 0x0a
        /*0046*/ 	.short	(.L_170 - .L_169)
	.align		4
.L_169:
        /*0048*/ 	.word	index@(.nv.constant0._ZN7cutlass13device_kernelIN5flash11enable_sm90INS1_16FlashAttnFwdSm90INS1_25CollectiveMainloopFwdSm90ILi2EN4cute5tupleIJNS5_1CILi1EEES8_S8_EEENS6_IJNS7_ILi192EEENS7_ILi128EEENS7_ILi96EEEEEELi96ENS_6half_tEfNS_4arch4Sm90ELb1ELb0ELb0ELb1ELb1ELb1ELb0ELb0ELb1ELb1ELb0ELb0EEENS1_21CollectiveEpilogueFwdINS6_IJSA_SC_SB_EEES9_SE_SG_Li384ELb1ELb1ELb0ELb0EEENS1_36VarlenDynamicPersistentTileSchedulerILi192ELi128ELi384ELi128ELb0ELb1ELb1ELb1ELb1ELb1EEEEEEEEEvNT_6ParamsE)
        /*004c*/ 	.short	0x0380
        /*004e*/ 	.short	0x0a80


	//----- nvinfo : EIATTR_SW_WAR
	.align		4
.L_170:
        /*0050*/ 	.byte	0x04, 0x36
        /*0052*/ 	.short	(.L_172 - .L_171)
.L_171:
        /*0054*/ 	.word	0x00000008
.L_172:


//--------------------- .nv.callgraph             --------------------------
	.section	.nv.callgraph,"",@"SHT_CUDA_CALLGRAPH"
	.align	4
	.sectionentsize	8
	.align		4
        /*0000*/ 	.word	0x00000000
	.align		4
        /*0004*/ 	.word	0xffffffff
	.align		4
        /*0008*/ 	.word	0x00000000
	.align		4
        /*000c*/ 	.word	0xfffffffe
	.align		4
        /*0010*/ 	.word	0x00000000
	.align		4
        /*0014*/ 	.word	0xfffffffd
	.align		4
        /*0018*/ 	.word	0x00000000
	.align		4
        /*001c*/ 	.word	0xfffffffc


//--------------------- .nv.constant4             --------------------------
	.section	.nv.constant4,"a",@progbits
	.align	8
	.align		8
.nv.constant4:
        /*0000*/ 	.dword	_ZN71_INTERNAL_deb91f2f_35_flash_fwd_hdim96_fp16_paged_sm90_cu_a6473388_37454cuda3std3__45__cpo5beginE
	.align		8
        /*0008*/ 	.dword	_ZN71_INTERNAL_deb91f2f_35_flash_fwd_hdim96_fp16_paged_sm90_cu_a6473388_37454cuda3std3__45__cpo3endE
	.align		8
        /*0010*/ 	.dword	_ZN71_INTERNAL_deb91f2f_35_flash_fwd_hdim96_fp16_paged_sm90_cu_a6473388_37454cuda3std3__45__cpo6cbeginE
	.align		8
        /*0018*/ 	.dword	_ZN71_INTERNAL_deb91f2f_35_flash_fwd_hdim96_fp16_paged_sm90_cu_a6473388_37454cuda3std3__45__cpo4cendE
	.align		8
        /*0020*/ 	.dword	_ZN71_INTERNAL_deb91f2f_35_flash_fwd_hdim96_fp16_paged_sm90_cu_a6473388_37454cuda3std3__473_GLOBAL__N__deb91f2f_35_flash_fwd_hdim96_fp16_paged_sm90_cu_a6473388_37456ignoreE
	.align		8
        /*0028*/ 	.dword	_ZN71_INTERNAL_deb91f2f_35_flash_fwd_hdim96_fp16_paged_sm90_cu_a6473388_37454cuda3std3__419piecewise_constructE
	.align		8
        /*0030*/ 	.dword	_ZN71_INTERNAL_deb91f2f_35_flash_fwd_hdim96_fp16_paged_sm90_cu_a6473388_37454cuda3std3__48in_placeE
	.align		8
        /*0038*/ 	.dword	_ZN71_INTERNAL_deb91f2f_35_flash_fwd_hdim96_fp16_paged_sm90_cu_a6473388_37454cuda3std6ranges3__45__cpo4swapE
	.align		8
        /*0040*/ 	.dword	_ZN71_INTERNAL_deb91f2f_35_flash_fwd_hdim96_fp16_paged_sm90_cu_a6473388_37454cuda3std6ranges3__45__cpo9iter_moveE
	.align		8
        /*0048*/ 	.dword	_ZN71_INTERNAL_deb91f2f_35_flash_fwd_hdim96_fp16_paged_sm90_cu_a6473388_37454cute7productE
	.align		8
        /*0050*/ 	.dword	_ZN71_INTERNAL_deb91f2f_35_flash_fwd_hdim96_fp16_paged_sm90_cu_a6473388_37454cute1_E


//--------------------- .text._ZN7cutlass13device_kernelIN5flash11enable_sm90INS1_16FlashAttnFwdSm90INS1_25CollectiveMainloopFwdSm90ILi2EN4cute5tupleIJNS5_1CILi1EEES8_S8_EEENS6_IJNS7_ILi192EEENS7_ILi128EEENS7_ILi96EEEEEELi96ENS_6half_tEfNS_4arch4Sm90ELb0ELb0ELb0ELb0ELb1ELb0ELb0ELb0ELb1ELb1ELb0ELb0EEENS1_21CollectiveEpilogueFwdINS6_IJSA_SC_SB_EEES9_SE_SG_Li384ELb0ELb1ELb0ELb0EEENS1_29StaticPersistentTileSchedulerILb0EEEEEEEEEvNT_6ParamsE --------------------------
	.section	.text._ZN7cutlass13device_kernelIN5flash11enable_sm90INS1_16FlashAttnFwdSm90INS1_25CollectiveMainloopFwdSm90ILi2EN4cute5tupleIJNS5_1CILi1EEES8_S8_EEENS6_IJNS7_ILi192EEENS7_ILi128EEENS7_ILi96EEEEEELi96ENS_6half_tEfNS_4arch4Sm90ELb0ELb0ELb0ELb0ELb1ELb0ELb0ELb0ELb1ELb1ELb0ELb0EEENS1_21CollectiveEpilogueFwdINS6_IJSA_SC_SB_EEES9_SE_SG_Li384ELb0ELb1ELb0ELb0EEENS1_29StaticPersistentTileSchedulerILb0EEEEEEEEEvNT_6ParamsE,"ax",@progbits
	.align	128
.text._ZN7cutlass13device_kernelIN5flash11enable_sm90INS1_16FlashAttnFwdSm90INS1_25CollectiveMainloopFwdSm90ILi2EN4cute5tupleIJNS5_1CILi1EEES8_S8_EEENS6_IJNS7_ILi192EEENS7_ILi128EEENS7_ILi96EEEEEELi96ENS_6half_tEfNS_4arch4Sm90ELb0ELb0ELb0ELb0ELb1ELb0ELb0ELb0ELb1ELb1ELb0ELb0EEENS1_21CollectiveEpilogueFwdINS6_IJSA_SC_SB_EEES9_SE_SG_Li384ELb0ELb1ELb0ELb0EEENS1_29StaticPersistentTileSchedulerILb0EEEEEEEEEvNT_6ParamsE:
        .type           _ZN7cutlass13device_kernelIN5flash11enable_sm90INS1_16FlashAttnFwdSm90INS1_25CollectiveMainloopFwdSm90ILi2EN4cute5tupleIJNS5_1CILi1EEES8_S8_EEENS6_IJNS7_ILi192EEENS7_ILi128EEENS7_ILi96EEEEEELi96ENS_6half_tEfNS_4arch4Sm90ELb0ELb0ELb0ELb0ELb1ELb0ELb0ELb0ELb1ELb1ELb0ELb0EEENS1_21CollectiveEpilogueFwdINS6_IJSA_SC_SB_EEES9_SE_SG_Li384ELb0ELb1ELb0ELb0EEENS1_29StaticPersistentTileSchedulerILb0EEEEEEEEEvNT_6ParamsE,@function
        .size           _ZN7cutlass13device_kernelIN5flash11enable_sm90INS1_16FlashAttnFwdSm90INS1_25CollectiveMainloopFwdSm90ILi2EN4cute5tupleIJNS5_1CILi1EEES8_S8_EEENS6_IJNS7_ILi192EEENS7_ILi128EEENS7_ILi96EEEEEELi96ENS_6half_tEfNS_4arch4Sm90ELb0ELb0ELb0ELb0ELb1ELb0ELb0ELb0ELb1ELb1ELb0ELb0EEENS1_21CollectiveEpilogueFwdINS6_IJSA_SC_SB_EEES9_SE_SG_Li384ELb0ELb1ELb0ELb0EEENS1_29StaticPersistentTileSchedulerILb0EEEEEEEEEvNT_6ParamsE,(.L_x_9 - _ZN7cutlass13device_kernelIN5flash11enable_sm90INS1_16FlashAttnFwdSm90INS1_25CollectiveMainloopFwdSm90ILi2EN4cute5tupleIJNS5_1CILi1EEES8_S8_EEENS6_IJNS7_ILi192EEENS7_ILi128EEENS7_ILi96EEEEEELi96ENS_6half_tEfNS_4arch4Sm90ELb0ELb0ELb0ELb0ELb1ELb0ELb0ELb0ELb1ELb1ELb0ELb0EEENS1_21CollectiveEpilogueFwdINS6_IJSA_SC_SB_EEES9_SE_SG_Li384ELb0ELb1ELb0ELb0EEENS1_29StaticPersistentTileSchedulerILb0EEEEEEEEEvNT_6ParamsE)
        .other          _ZN7cutlass13device_kernelIN5flash11enable_sm90INS1_16FlashAttnFwdSm90INS1_25CollectiveMainloopFwdSm90ILi2EN4cute5tupleIJNS5_1CILi1EEES8_S8_EEENS6_IJNS7_ILi192EEENS7_ILi128EEENS7_ILi96EEEEEELi96ENS_6half_tEfNS_4arch4Sm90ELb0ELb0ELb0ELb0ELb1ELb0ELb0ELb0ELb1ELb1ELb0ELb0EEENS1_21CollectiveEpilogueFwdINS6_IJSA_SC_SB_EEES9_SE_SG_Li384ELb0ELb1ELb0ELb0EEENS1_29StaticPersistentTileSchedulerILb0EEEEEEEEEvNT_6ParamsE,@"STO_CUDA_ENTRY STV_DEFAULT"
_ZN7cutlass13device_kernelIN5flash11enable_sm90INS1_16FlashAttnFwdSm90INS1_25CollectiveMainloopFwdSm90ILi2EN4cute5tupleIJNS5_1CILi1EEES8_S8_EEENS6_IJNS7_ILi192EEENS7_ILi128EEENS7_ILi96EEEEEELi96ENS_6half_tEfNS_4arch4Sm90ELb0ELb0ELb0ELb0ELb1ELb0ELb0ELb0ELb1ELb1ELb0ELb0EEENS1_21CollectiveEpilogueFwdINS6_IJSA_SC_SB_EEES9_SE_SG_Li384ELb0ELb1ELb0ELb0EEENS1_29StaticPersistentTileSchedulerILb0EEEEEEEEEvNT_6ParamsE:
[----:B------:R-:W-:Y:S01]  /*0000*/  LDC R1, c[0x0][0x37c] ;  /* 0x0000df00ff017b82 */ /* 0x000fe20000000800 */
[----:B------:R-:W-:Y:S05]  /*0010*/  EXIT ;  /* 0x000000000000794d */ /* 0x000fea0003800000 */
.L_x_0:
[----:B------:R-:W-:-:S00]  /*0020*/  BRA `(.L_x_0) ;  /* 0xfffffffc00fc7947 */ /* 0x000fc0000383ffff */
[----:B------:R-:W-:-:S00]  /*0030*/  NOP ;  /* 0x0000000000007918 */ /* 0x000fc00000000000 */
        /* <DEDUP_REMOVED lines=12> */
.L_x_9:


//--------------------- .text._ZN7cutlass13device_kernelIN5flash11enable_sm90INS1_16FlashAttnFwdSm90INS1_25CollectiveMainloopFwdSm90ILi2EN4cute5tupleIJNS5_1CILi1EEES8_S8_EEENS6_IJNS7_ILi192EEENS7_ILi128EEENS7_ILi96EEEEEELi96ENS_6half_tEfNS_4arch4Sm90ELb0ELb0ELb0ELb1ELb1ELb0ELb0ELb0ELb1ELb1ELb0ELb0EEENS1_21CollectiveEpilogueFwdINS6_IJSA_SC_SB_EEES9_SE_SG_Li384ELb1ELb1ELb0ELb0EEENS1_36VarlenDynamicPersistentTileSchedulerILi192ELi128ELi384ELi128ELb0ELb1ELb1ELb0ELb1ELb1EEEEEEEEEvNT_6ParamsE --------------------------
	.section	.text._ZN7cutlass13device_kernelIN5flash11enable_sm90INS1_16FlashAttnFwdSm90INS1_25CollectiveMainloopFwdSm90ILi2EN4cute5tupleIJNS5_1CILi1EEES8_S8_EEENS6_IJNS7_ILi192EEENS7_ILi128EEENS7_ILi96EEEEEELi96ENS_6half_tEfNS_4arch4Sm90ELb0ELb0ELb0ELb1ELb1ELb0ELb0ELb0ELb1ELb1ELb0ELb0EEENS1_21CollectiveEpilogueFwdINS6_IJSA_SC_SB_EEES9_SE_SG_Li384ELb1ELb1ELb0ELb0EEENS1_36VarlenDynamicPersistentTileSchedulerILi192ELi128ELi384ELi128ELb0ELb1ELb1ELb0ELb1ELb1EEEEEEEEEvNT_6ParamsE,"ax",@progbits
	.align	128
.text._ZN7cutlass13device_kernelIN5flash11enable_sm90INS1_16FlashAttnFwdSm90INS1_25CollectiveMainloopFwdSm90ILi2EN4cute5tupleIJNS5_1CILi1EEES8_S8_EEENS6_IJNS7_ILi192EEENS7_ILi128EEENS7_ILi96EEEEEELi96ENS_6half_tEfNS_4arch4Sm90ELb0ELb0ELb0ELb1ELb1ELb0ELb0ELb0ELb1ELb1ELb0ELb0EEENS1_21CollectiveEpilogueFwdINS6_IJSA_SC_SB_EEES9_SE_SG_Li384ELb1ELb1ELb0ELb0EEENS1_36VarlenDynamicPersistentTileSchedulerILi192ELi128ELi384ELi128ELb0ELb1ELb1ELb0ELb1ELb1EEEEEEEEEvNT_6ParamsE:
        .type           _ZN7cutlass13device_kernelIN5flash11enable_sm90INS1_16FlashAttnFwdSm90INS1_25CollectiveMainloopFwdSm90ILi2EN4cute5tupleIJNS5_1CILi1EEES8_S8_EEENS6_IJNS7_ILi192EEENS7_ILi128EEENS7_ILi96EEEEEELi96ENS_6half_tEfNS_4arch4Sm90ELb0ELb0ELb0ELb1ELb1ELb0ELb0ELb0ELb1ELb1ELb0ELb0EEENS1_21CollectiveEpilogueFwdINS6_IJSA_SC_SB_EEES9_SE_SG_Li384ELb1ELb1ELb0ELb0EEENS1_36VarlenDynamicPersistentTileSchedulerILi192ELi128ELi384ELi128ELb0ELb1ELb1ELb0ELb1ELb1EEEEEEEEEvNT_6ParamsE,@function
        .size           _ZN7cutlass13device_kernelIN5flash11enable_sm90INS1_16FlashAttnFwdSm90INS1_25CollectiveMainloopFwdSm90ILi2EN4cute5tupleIJNS5_1CILi1EEES8_S8_EEENS6_IJNS7_ILi192EEENS7_ILi128EEENS7_ILi96EEEEEELi96ENS_6half_tEfNS_4arch4Sm90ELb0ELb0ELb0ELb1ELb1ELb0ELb0ELb0ELb1ELb1ELb0ELb0EEENS1_21CollectiveEpilogueFwdINS6_IJSA_SC_SB_EEES9_SE_SG_Li384ELb1ELb1ELb0ELb0EEENS1_36VarlenDynamicPersistentTileSchedulerILi192ELi128ELi384ELi128ELb0ELb1ELb1ELb0ELb1ELb1EEEEEEEEEvNT_6ParamsE,(.L_x_10 - _ZN7cutlass13device_kernelIN5flash11enable_sm90INS1_16FlashAttnFwdSm90INS1_25CollectiveMainloopFwdSm90ILi2EN4cute5tupleIJNS5_1CILi1EEES8_S8_EEENS6_IJNS7_ILi192EEENS7_ILi128EEENS7_ILi96EEEEEELi96ENS_6half_tEfNS_4arch4Sm90ELb0ELb0ELb0ELb1ELb1ELb0ELb0ELb0ELb1ELb1ELb0ELb0EEENS1_21CollectiveEpilogueFwdINS6_IJSA_SC_SB_EEES9_SE_SG_Li384ELb1ELb1ELb0ELb0EEENS1_36VarlenDynamicPersistentTileSchedulerILi192ELi128ELi384ELi128ELb0ELb1ELb1ELb0ELb1ELb1EEEEEEEEEvNT_6ParamsE)
        .other          _ZN7cutlass13device_kernelIN5flash11enable_sm90INS1_16FlashAttnFwdSm90INS1_25CollectiveMainloopFwdSm90ILi2EN4cute5tupleIJNS5_1CILi1EEES8_S8_EEENS6_IJNS7_ILi192EEENS7_ILi128EEENS7_ILi96EEEEEELi96ENS_6half_tEfNS_4arch4Sm90ELb0ELb0ELb0ELb1ELb1ELb0ELb0ELb0ELb1ELb1ELb0ELb0EEENS1_21CollectiveEpilogueFwdINS6_IJSA_SC_SB_EEES9_SE_SG_Li384ELb1ELb1ELb0ELb0EEENS1_36VarlenDynamicPersistentTileSchedulerILi192ELi128ELi384ELi128ELb0ELb1ELb1ELb0ELb1ELb1EEEEEEEEEvNT_6ParamsE,@"STO_CUDA_ENTRY STV_DEFAULT"
_ZN7cutlass13device_kernelIN5flash11enable_sm90INS1_16FlashAttnFwdSm90INS1_25CollectiveMainloopFwdSm90ILi2EN4cute5tupleIJNS5_1CILi1EEES8_S8_EEENS6_IJNS7_ILi192EEENS7_ILi128EEENS7_ILi96EEEEEELi96ENS_6half_tEfNS_4arch4Sm90ELb0ELb0ELb0ELb1ELb1ELb0ELb0ELb0ELb1ELb1ELb0ELb0EEENS1_21CollectiveEpilogueFwdINS6_IJSA_SC_SB_EEES9_SE_SG_Li384ELb1ELb1ELb0ELb0EEENS1_36VarlenDynamicPersistentTileSchedulerILi192ELi128ELi384ELi128ELb0ELb1ELb1ELb0ELb1ELb1EEEEEEEEEvNT_6ParamsE:
[----:B------:R-:W-:Y:S01]  /*0000*/  LDC R1, c[0x0][0x37c] ;  /* 0x0000df00ff017b82 */ /* 0x000fe20000000800 */
[----:B------:R-:W-:Y:S05]  /*0010*/  EXIT ;  /* 0x000000000000794d */ /* 0x000fea0003800000 */
.L_x_1:
        /* <DEDUP_REMOVED lines=14> */
.L_x_10:


//--------------------- .text._ZN7cutlass13device_kernelIN5flash11enable_sm90INS1_16FlashAttnFwdSm90INS1_25CollectiveMainloopFwdSm90ILi2EN4cute5tupleIJNS5_1CILi1EEES8_S8_EEENS6_IJNS7_ILi192EEENS7_ILi128EEENS7_ILi96EEEEEELi96ENS_6half_tEfNS_4arch4Sm90ELb0ELb0ELb0ELb1ELb1ELb1ELb0ELb0ELb1ELb1ELb0ELb0EEENS1_21CollectiveEpilogueFwdINS6_IJSA_SC_SB_EEES9_SE_SG_Li384ELb1ELb1ELb0ELb0EEENS1_36VarlenDynamicPersistentTileSchedulerILi192ELi128ELi384ELi128ELb0ELb1ELb1ELb0ELb1ELb1EEEEEEEEEvNT_6ParamsE --------------------------
	.section	.text._ZN7cutlass13device_kernelIN5flash11enable_sm90INS1_16FlashAttnFwdSm90INS1_25CollectiveMainloopFwdSm90ILi2EN4cute5tupleIJNS5_1CILi1EEES8_S8_EEENS6_IJNS7_ILi192EEENS7_ILi128EEENS7_ILi96EEEEEELi96ENS_6half_tEfNS_4arch4Sm90ELb0ELb0ELb0ELb1ELb1ELb1ELb0ELb0ELb1ELb1ELb0ELb0EEENS1_21CollectiveEpilogueFwdINS6_IJSA_SC_SB_EEES9_SE_SG_Li384ELb1ELb1ELb0ELb0EEENS1_36VarlenDynamicPersistentTileSchedulerILi192ELi128ELi384ELi128ELb0ELb1ELb1ELb0ELb1ELb1EEEEEEEEEvNT_6ParamsE,"ax",@progbits
	.align	128
.text._ZN7cutlass13device_kernelIN5flash11enable_sm90INS1_16FlashAttnFwdSm90INS1_25CollectiveMainloopFwdSm90ILi2EN4cute5tupleIJNS5_1CILi1EEES8_S8_EEENS6_IJNS7_ILi192EEENS7_ILi128EEENS7_ILi96EEEEEELi96ENS_6half_tEfNS_4arch4Sm90ELb0ELb0ELb0ELb1ELb1ELb1ELb0ELb0ELb1ELb1ELb0ELb0EEENS1_21CollectiveEpilogueFwdINS6_IJSA_SC_SB_EEES9_SE_SG_Li384ELb1ELb1ELb0ELb0EEENS1_36VarlenDynamicPersistentTileSchedulerILi192ELi128ELi384ELi128ELb0ELb1ELb1ELb0ELb1ELb1EEEEEEEEEvNT_6ParamsE:
        .type           _ZN7cutlass13device_kernelIN5flash11enable_sm90INS1_16FlashAttnFwdSm90INS1_25CollectiveMainloopFwdSm90ILi2EN4cute5tupleIJNS5_1CILi1EEES8_S8_EEENS6_IJNS7_ILi192EEENS7_ILi128EEENS7_ILi96EEEEEELi96ENS_6half_tEfNS_4arch4Sm90ELb0ELb0ELb0ELb1ELb1ELb1ELb0ELb0ELb1ELb1ELb0ELb0EEENS1_21CollectiveEpilogueFwdINS6_IJSA_SC_SB_EEES9_SE_SG_Li384ELb1ELb1ELb0ELb0EEENS1_36VarlenDynamicPersistentTileSchedulerILi192ELi128ELi384ELi128ELb0ELb1ELb1ELb0ELb1ELb1EEEEEEEEEvNT_6ParamsE,@function
        .size           _ZN7cutlass13device_kernelIN5flash11enable_sm90INS1_16FlashAttnFwdSm90INS1_25CollectiveMainloopFwdSm90ILi2EN4cute5tupleIJNS5_1CILi1EEES8_S8_EEENS6_IJNS7_ILi192EEENS7_ILi128EEENS7_ILi96EEEEEELi96ENS_6half_tEfNS_4arch4Sm90ELb0ELb0ELb0ELb1ELb1ELb1ELb0ELb0ELb1ELb1ELb0ELb0EEENS1_21CollectiveEpilogueFwdINS6_IJSA_SC_SB_EEES9_SE_SG_Li384ELb1ELb1ELb0ELb0EEENS1_36VarlenDynamicPersistentTileSchedulerILi192ELi128ELi384ELi128ELb0ELb1ELb1ELb0ELb1ELb1EEEEEEEEEvNT_6ParamsE,(.L_x_11 - _ZN7cutlass13device_kernelIN5flash11enable_sm90INS1_16FlashAttnFwdSm90INS1_25CollectiveMainloopFwdSm90ILi2EN4cute5tupleIJNS5_1CILi1EEES8_S8_EEENS6_IJNS7_ILi192EEENS7_ILi128EEENS7_ILi96EEEEEELi96ENS_6half_tEfNS_4arch4Sm90ELb0ELb0ELb0ELb1ELb1ELb1ELb0ELb0ELb1ELb1ELb0ELb0EEENS1_21CollectiveEpilogueFwdINS6_IJSA_SC_SB_EEES9_SE_SG_Li384ELb1ELb1ELb0ELb0EEENS1_36VarlenDynamicPersistentTileSchedulerILi192ELi128ELi384ELi128ELb0ELb1ELb1ELb0ELb1ELb1EEEEEEEEEvNT_6ParamsE)
        .other          _ZN7cutlass13device_kernelIN5flash11enable_sm90INS1_16FlashAttnFwdSm90INS1_25CollectiveMainloopFwdSm90ILi2EN4cute5tupleIJNS5_1CILi1EEES8_S8_EEENS6_IJNS7_ILi192EEENS7_ILi128EEENS7_ILi96EEEEEELi96ENS_6half_tEfNS_4arch4Sm90ELb0ELb0ELb0ELb1ELb1ELb1ELb0ELb0ELb1ELb1ELb0ELb0EEENS1_21CollectiveEpilogueFwdINS6_IJSA_SC_SB_EEES9_SE_SG_Li384ELb1ELb1ELb0ELb0EEENS1_36VarlenDynamicPersistentTileSchedulerILi192ELi128ELi384ELi128ELb0ELb1ELb1ELb0ELb1ELb1EEEEEEEEEvNT_6ParamsE,@"STO_CUDA_ENTRY STV_DEFAULT"
_ZN7cutlass13device_kernelIN5flash11enable_sm90INS1_16FlashAttnFwdSm90INS1_25CollectiveMainloopFwdSm90ILi2EN4cute5tupleIJNS5_1CILi1EEES8_S8_EEENS6_IJNS7_ILi192EEENS7_ILi128EEENS7_ILi96EEEEEELi96ENS_6half_tEfNS_4arch4Sm90ELb0ELb0ELb0ELb1ELb1ELb1ELb0ELb0ELb1ELb1ELb0ELb0EEENS1_21CollectiveEpilogueFwdINS6_IJSA_SC_SB_EEES9_SE_SG_Li384ELb1ELb1ELb0ELb0EEENS1_36VarlenDynamicPersistentTileSchedulerILi192ELi128ELi384ELi128ELb0ELb1ELb1ELb0ELb1ELb1EEEEEEEEEvNT_6ParamsE:
[----:B------:R-:W-:Y:S01]  /*0000*/  LDC R1, c[0x0][0x37c] ;  /* 0x0000df00ff017b82 */ /* 0x000fe20000000800 */
[----:B------:R-:W-:Y:S05]  /*0010*/  EXIT ;  /* 0x000000000000794d */ /* 0x000fea0003800000 */
.L_x_2:
        /* <DEDUP_REMOVED lines=14> */
.L_x_11:


//--------------------- .text._ZN7cutlass13device_kernelIN5flash11enable_sm90INS1_16FlashAttnFwdSm90INS1_25CollectiveMainloopFwdSm90ILi2EN4cute5tupleIJNS5_1CILi1EEES8_S8_EEENS6_IJNS7_ILi192EEENS7_ILi128EEENS7_ILi96EEEEEELi96ENS_6half_tEfNS_4arch4Sm90ELb0ELb1ELb0ELb0ELb1ELb0ELb0ELb0ELb1ELb1ELb0ELb0EEENS1_21CollectiveEpilogueFwdINS6_IJSA_SC_SB_EEES9_SE_SG_Li384ELb0ELb1ELb0ELb0EEENS1_30DynamicPersistentTileSchedulerILi384ELi128ELb0ELb1ELb1EEEEEEEEEvNT_6ParamsE --------------------------
	.section	.text._ZN7cutlass13device_kernelIN5flash11enable_sm90INS1_16FlashAttnFwdSm90INS1_25CollectiveMainloopFwdSm90ILi2EN4cute5tupleIJNS5_1CILi1EEES8_S8_EEENS6_IJNS7_ILi192EEENS7_ILi128EEENS7_ILi96EEEEEELi96ENS_6half_tEfNS_4arch4Sm90ELb0ELb1ELb0ELb0ELb1ELb0ELb0ELb0ELb1ELb1ELb0ELb0EEENS1_21CollectiveEpilogueFwdINS6_IJSA_SC_SB_EEES9_SE_SG_Li384ELb0ELb1ELb0ELb0EEENS1_30DynamicPersistentTileSchedulerILi384ELi128ELb0ELb1ELb1EEEEEEEEEvNT_6ParamsE,"ax",@progbits
	.align	128
.text._ZN7cutlass13device_kernelIN5flash11enable_sm90INS1_16FlashAttnFwdSm90INS1_25CollectiveMainloopFwdSm90ILi2EN4cute5tupleIJNS5_1CILi1EEES8_S8_EEENS6_IJNS7_ILi192EEENS7_ILi128EEENS7_ILi96EEEEEELi96ENS_6half_tEfNS_4arch4Sm90ELb0ELb1ELb0ELb0ELb1ELb0ELb0ELb0ELb1ELb1ELb0ELb0EEENS1_21CollectiveEpilogueFwdINS6_IJSA_SC_SB_EEES9_SE_SG_Li384ELb0ELb1ELb0ELb0EEENS1_30DynamicPersistentTileSchedulerILi384ELi128ELb0ELb1ELb1EEEEEEEEEvNT_6ParamsE:
        .type           _ZN7cutlass13device_kernelIN5flash11enable_sm90INS1_16FlashAttnFwdSm90INS1_25CollectiveMainloopFwdSm90ILi2EN4cute5tupleIJNS5_1CILi1EEES8_S8_EEENS6_IJNS7_ILi192EEENS7_ILi128EEENS7_ILi96EEEEEELi96ENS_6half_tEfNS_4arch4Sm90ELb0ELb1ELb0ELb0ELb1ELb0ELb0ELb0ELb1ELb1ELb0ELb0EEENS1_21CollectiveEpilogueFwdINS6_IJSA_SC_SB_EEES9_SE_SG_Li384ELb0ELb1ELb0ELb0EEENS1_30DynamicPersistentTileSchedulerILi384ELi128ELb0ELb1ELb1EEEEEEEEEvNT_6ParamsE,@function
        .size           _ZN7cutlass13device_kernelIN5flash11enable_sm90INS1_16FlashAttnFwdSm90INS1_25CollectiveMainloopFwdSm90ILi2EN4cute5tupleIJNS5_1CILi1EEES8_S8_EEENS6_IJNS7_ILi192EEENS7_ILi128EEENS7_ILi96EEEEEELi96ENS_6half_tEfNS_4arch4Sm90ELb0ELb1ELb0ELb0ELb1ELb0ELb0ELb0ELb1ELb1ELb0ELb0EEENS1_21CollectiveEpilogueFwdINS6_IJSA_SC_SB_EEES9_SE_SG_Li384ELb0ELb1ELb0ELb0EEENS1_30DynamicPersistentTileSchedulerILi384ELi128ELb0ELb1ELb1EEEEEEEEEvNT_6ParamsE,(.L_x_12 - _ZN7cutlass13device_kernelIN5flash11enable_sm90INS1_16FlashAttnFwdSm90INS1_25CollectiveMainloopFwdSm90ILi2EN4cute5tupleIJNS5_1CILi1EEES8_S8_EEENS6_IJNS7_ILi192EEENS7_ILi128EEENS7_ILi96EEEEEELi96ENS_6half_tEfNS_4arch4Sm90ELb0ELb1ELb0ELb0ELb1ELb0ELb0ELb0ELb1ELb1ELb0ELb0EEENS1_21CollectiveEpilogueFwdINS6_IJSA_SC_SB_EEES9_SE_SG_Li384ELb0ELb1ELb0ELb0EEENS1_30DynamicPersistentTileSchedulerILi384ELi128ELb0ELb1ELb1EEEEEEEEEvNT_6ParamsE)
        .other          _ZN7cutlass13device_kernelIN5flash11enable_sm90INS1_16FlashAttnFwdSm90INS1_25CollectiveMainloopFwdSm90ILi2EN4cute5tupleIJNS5_1CILi1EEES8_S8_EEENS6_IJNS7_ILi192EEENS7_ILi128EEENS7_ILi96EEEEEELi96ENS_6half_tEfNS_4arch4Sm90ELb0ELb1ELb0ELb0ELb1ELb0ELb0ELb0ELb1ELb1ELb0ELb0EEENS1_21CollectiveEpilogueFwdINS6_IJSA_SC_SB_EEES9_SE_SG_Li384ELb0ELb1ELb0ELb0EEENS1_30DynamicPersistentTileSchedulerILi384ELi128ELb0ELb1ELb1EEEEEEEEEvNT_6ParamsE,@"STO_CUDA_ENTRY STV_DEFAULT"
_ZN7cutlass13device_kernelIN5flash11enable_sm90INS1_16FlashAttnFwdSm90INS1_25CollectiveMainloopFwdSm90ILi2EN4cute5tupleIJNS5_1CILi1EEES8_S8_EEENS6_IJNS7_ILi192EEENS7_ILi128EEENS7_ILi96EEEEEELi96ENS_6half_tEfNS_4arch4Sm90ELb0ELb1ELb0ELb0ELb1ELb0ELb0ELb0ELb1ELb1ELb0ELb0EEENS1_21CollectiveEpilogueFwdINS6_IJSA_SC_SB_EEES9_SE_SG_Li384ELb0ELb1ELb0ELb0EEENS1_30DynamicPersistentTileSchedulerILi384ELi128ELb0ELb1ELb1EEEEEEEEEvNT_6ParamsE:
[----:B------:R-:W-:Y:S01]  /*0000*/  LDC R1, c[0x0][0x37c] ;  /* 0x0000df00ff017b82 */ /* 0x000fe20000000800 */
[----:B------:R-:W-:Y:S05]  /*0010*/  EXIT ;  /* 0x000000000000794d */ /* 0x000fea0003800000 */
.L_x_3:
        /* <DEDUP_REMOVED lines=14> */
.L_x_12:


//--------------------- .text._ZN7cutlass13device_kernelIN5flash11enable_sm90INS1_16FlashAttnFwdSm90INS1_25CollectiveMainloopFwdSm90ILi2EN4cute5tupleIJNS5_1CILi1EEES8_S8_EEENS6_IJNS7_ILi192EEENS7_ILi128EEENS7_ILi96EEEEEELi96ENS_6half_tEfNS_4arch4Sm90ELb0ELb1ELb0ELb1ELb1ELb0ELb0ELb0ELb1ELb1ELb0ELb0EEENS1_21CollectiveEpilogueFwdINS6_IJSA_SC_SB_EEES9_SE_SG_Li384ELb1ELb1ELb0ELb0EEENS1_36VarlenDynamicPersistentTileSchedulerILi192ELi128ELi384ELi128ELb0ELb1ELb1ELb1ELb0ELb1EEEEEEEEEvNT_6ParamsE --------------------------
	.section	.text._ZN7cutlass13device_kernelIN5flash11enable_sm90INS1_16FlashAttnFwdSm90INS1_25CollectiveMainloopFwdSm90ILi2EN4cute5tupleIJNS5_1CILi1EEES8_S8_EEENS6_IJNS7_ILi192EEENS7_ILi128EEENS7_ILi96EEEEEELi96ENS_6half_tEfNS_4arch4Sm90ELb0ELb1ELb0ELb1ELb1ELb0ELb0ELb0ELb1ELb1ELb0ELb0EEENS1_21CollectiveEpilogueFwdINS6_IJSA_SC_SB_EEES9_SE_SG_Li384ELb1ELb1ELb0ELb0EEENS1_36VarlenDynamicPersistentTileSchedulerILi192ELi128ELi384ELi128ELb0ELb1ELb1ELb1ELb0ELb1EEEEEEEEEvNT_6ParamsE,"ax",@progbits
	.align	128
.text._ZN7cutlass13device_kernelIN5flash11enable_sm90INS1_16FlashAttnFwdSm90INS1_25CollectiveMainloopFwdSm90ILi2EN4cute5tupleIJNS5_1CILi1EEES8_S8_EEENS6_IJNS7_ILi192EEENS7_ILi128EEENS7_ILi96EEEEEELi96ENS_6half_tEfNS_4arch4Sm90ELb0ELb1ELb0ELb1ELb1ELb0ELb0ELb0ELb1ELb1ELb0ELb0EEENS1_21CollectiveEpilogueFwdINS6_IJSA_SC_SB_EEES9_SE_SG_Li384ELb1ELb1ELb0ELb0EEENS1_36VarlenDynamicPersistentTileSchedulerILi192ELi128ELi384ELi128ELb0ELb1ELb1ELb1ELb0ELb1EEEEEEEEEvNT_6ParamsE:
        .type           _ZN7cutlass13device_kernelIN5flash11enable_sm90INS1_16FlashAttnFwdSm90INS1_25CollectiveMainloopFwdSm90ILi2EN4cute5tupleIJNS5_1CILi1EEES8_S8_EEENS6_IJNS7_ILi192EEENS7_ILi128EEENS7_ILi96EEEEEELi96ENS_6half_tEfNS_4arch4Sm90ELb0ELb1ELb0ELb1ELb1ELb0ELb0ELb0ELb1ELb1ELb0ELb0EEENS1_21CollectiveEpilogueFwdINS6_IJSA_SC_SB_EEES9_SE_SG_Li384ELb1ELb1ELb0ELb0EEENS1_36VarlenDynamicPersistentTileSchedulerILi192ELi128ELi384ELi128ELb0ELb1ELb1ELb1ELb0ELb1EEEEEEEEEvNT_6ParamsE,@function
        .size           _ZN7cutlass13device_kernelIN5flash11enable_sm90INS1_16FlashAttnFwdSm90INS1_25CollectiveMainloopFwdSm90ILi2EN4cute5tupleIJNS5_1CILi1EEES8_S8_EEENS6_IJNS7_ILi192EEENS7_ILi128EEENS7_ILi96EEEEEELi96ENS_6half_tEfNS_4arch4Sm90ELb0ELb1ELb0ELb1ELb1ELb0ELb0ELb0ELb1ELb1ELb0ELb0EEENS1_21CollectiveEpilogueFwdINS6_IJSA_SC_SB_EEES9_SE_SG_Li384ELb1ELb1ELb0ELb0EEENS1_36VarlenDynamicPersistentTileSchedulerILi192ELi128ELi384ELi128ELb0ELb1ELb1ELb1ELb0ELb1EEEEEEEEEvNT_6ParamsE,(.L_x_13 - _ZN7cutlass13device_kernelIN5flash11enable_sm90INS1_16FlashAttnFwdSm90INS1_25CollectiveMainloopFwdSm90ILi2EN4cute5tupleIJNS5_1CILi1EEES8_S8_EEENS6_IJNS7_ILi192EEENS7_ILi128EEENS7_ILi96EEEEEELi96ENS_6half_tEfNS_4arch4Sm90ELb0ELb1ELb0ELb1ELb1ELb0ELb0ELb0ELb1ELb1ELb0ELb0EEENS1_21CollectiveEpilogueFwdINS6_IJSA_SC_SB_EEES9_SE_SG_Li384ELb1ELb1ELb0ELb0EEENS1_36VarlenDynamicPersistentTileSchedulerILi192ELi128ELi384ELi128ELb0ELb1ELb1ELb1ELb0ELb1EEEEEEEEEvNT_6ParamsE)
        .other          _ZN7cutlass13device_kernelIN5flash11enable_sm90INS1_16FlashAttnFwdSm90INS1_25CollectiveMainloopFwdSm90ILi2EN4cute5tupleIJNS5_1CILi1EEES8_S8_EEENS6_IJNS7_ILi192EEENS7_ILi128EEENS7_ILi96EEEEEELi96ENS_6half_tEfNS_4arch4Sm90ELb0ELb1ELb0ELb1ELb1ELb0ELb0ELb0ELb1ELb1ELb0ELb0EEENS1_21CollectiveEpilogueFwdINS6_IJSA_SC_SB_EEES9_SE_SG_Li384ELb1ELb1ELb0ELb0EEENS1_36VarlenDynamicPersistentTileSchedulerILi192ELi128ELi384ELi128ELb0ELb1ELb1ELb1ELb0ELb1EEEEEEEEEvNT_6ParamsE,@"STO_CUDA_ENTRY STV_DEFAULT"
_ZN7cutlass13device_kernelIN5flash11enable_sm90INS1_16FlashAttnFwdSm90INS1_25CollectiveMainloopFwdSm90ILi2EN4cute5tupleIJNS5_1CILi1EEES8_S8_EEENS6_IJNS7_ILi192EEENS7_ILi128EEENS7_ILi96EEEEEELi96ENS_6half_tEfNS_4arch4Sm90ELb0ELb1ELb0ELb1ELb1ELb0ELb0ELb0ELb1ELb1ELb0ELb0EEENS1_21CollectiveEpilogueFwdINS6_IJSA_SC_SB_EEES9_SE_SG_Li384ELb1ELb1ELb0ELb0EEENS1_36VarlenDynamicPersistentTileSchedulerILi192ELi128ELi384ELi128ELb0ELb1ELb1ELb1ELb0ELb1EEEEEEEEEvNT_6ParamsE:
[----:B------:R-:W-:Y:S01]  /*0000*/  LDC R1, c[0x0][0x37c] ;  /* 0x0000df00ff017b82 */ /* 0x000fe20000000800 */
[----:B------:R-:W-:Y:S05]  /*0010*/  EXIT ;  /* 0x000000000000794d */ /* 0x000fea0003800000 */
.L_x_4:
        /* <DEDUP_REMOVED lines=14> */
.L_x_13:


//--------------------- .text._ZN7cutlass13device_kernelIN5flash11enable_sm90INS1_16FlashAttnFwdSm90INS1_25CollectiveMainloopFwdSm90ILi2EN4cute5tupleIJNS5_1CILi1EEES8_S8_EEENS6_IJNS7_ILi192EEENS7_ILi128EEENS7_ILi96EEEEEELi96ENS_6half_tEfNS_4arch4Sm90ELb0ELb1ELb0ELb1ELb1ELb1ELb0ELb0ELb1ELb1ELb0ELb0EEENS1_21CollectiveEpilogueFwdINS6_IJSA_SC_SB_EEES9_SE_SG_Li384ELb1ELb1ELb0ELb0EEENS1_36VarlenDynamicPersistentTileSchedulerILi192ELi128ELi384ELi128ELb0ELb1ELb1ELb1ELb0ELb1EEEEEEEEEvNT_6ParamsE --------------------------
	.section	.text._ZN7cutlass13device_kernelIN5flash11enable_sm90INS1_16FlashAttnFwdSm90INS1_25CollectiveMainloopFwdSm90ILi2EN4cute5tupleIJNS5_1CILi1EEES8_S8_EEENS6_IJNS7_ILi192EEENS7_ILi128EEENS7_ILi96EEEEEELi96ENS_6half_tEfNS_4arch4Sm90ELb0ELb1ELb0ELb1ELb1ELb1ELb0ELb0ELb1ELb1ELb0ELb0EEENS1_21CollectiveEpilogueFwdINS6_IJSA_SC_SB_EEES9_SE_SG_Li384ELb1ELb1ELb0ELb0EEENS1_36VarlenDynamicPersistentTileSchedulerILi192ELi128ELi384ELi128ELb0ELb1ELb1ELb1ELb0ELb1EEEEEEEEEvNT_6ParamsE,"ax",@progbits
	.align	128
.text._ZN7cutlass13device_kernelIN5flash11enable_sm90INS1_16FlashAttnFwdSm90INS1_25CollectiveMainloopFwdSm90ILi2EN4cute5tupleIJNS5_1CILi1EEES8_S8_EEENS6_IJNS7_ILi192EEENS7_ILi128EEENS7_ILi96EEEEEELi96ENS_6half_tEfNS_4arch4Sm90ELb0ELb1ELb0ELb1ELb1ELb1ELb0ELb0ELb1ELb1ELb0ELb0EEENS1_21CollectiveEpilogueFwdINS6_IJSA_SC_SB_EEES9_SE_SG_Li384ELb1ELb1ELb0ELb0EEENS1_36VarlenDynamicPersistentTileSchedulerILi192ELi128ELi384ELi128ELb0ELb1ELb1ELb1ELb0ELb1EEEEEEEEEvNT_6ParamsE:
        .type           _ZN7cutlass13device_kernelIN5flash11enable_sm90INS1_16FlashAttnFwdSm90INS1_25CollectiveMainloopFwdSm90ILi2EN4cute5tupleIJNS5_1CILi1EEES8_S8_EEENS6_IJNS7_ILi192EEENS7_ILi128EEENS7_ILi96EEEEEELi96ENS_6half_tEfNS_4arch4Sm90ELb0ELb1ELb0ELb1ELb1ELb1ELb0ELb0ELb1ELb1ELb0ELb0EEENS1_21CollectiveEpilogueFwdINS6_IJSA_SC_SB_EEES9_SE_SG_Li384ELb1ELb1ELb0ELb0EEENS1_36VarlenDynamicPersistentTileSchedulerILi192ELi128ELi384ELi128ELb0ELb1ELb1ELb1ELb0ELb1EEEEEEEEEvNT_6ParamsE,@function
        .size           _ZN7cutlass13device_kernelIN5flash11enable_sm90INS1_16FlashAttnFwdSm90INS1_25CollectiveMainloopFwdSm90ILi2EN4cute5tupleIJNS5_1CILi1EEES8_S8_EEENS6_IJNS7_ILi192EEENS7_ILi128EEENS7_ILi96EEEEEELi96ENS_6half_tEfNS_4arch4Sm90ELb0ELb1ELb0ELb1ELb1ELb1ELb0ELb0ELb1ELb1ELb0ELb0EEENS1_21CollectiveEpilogueFwdINS6_IJSA_SC_SB_EEES9_SE_SG_Li384ELb1ELb1ELb0ELb0EEENS1_36VarlenDynamicPersistentTileSchedulerILi192ELi128ELi384ELi128ELb0ELb1ELb1ELb1ELb0ELb1EEEEEEEEEvNT_6ParamsE,(.L_x_14 - _ZN7cutlass13device_kernelIN5flash11enable_sm90INS1_16FlashAttnFwdSm90INS1_25CollectiveMainloopFwdSm90ILi2EN4cute5tupleIJNS5_1CILi1EEES8_S8_EEENS6_IJNS7_ILi192EEENS7_ILi128EEENS7_ILi96EEEEEELi96ENS_6half_tEfNS_4arch4Sm90ELb0ELb1ELb0ELb1ELb1ELb1ELb0ELb0ELb1ELb1ELb0ELb0EEENS1_21CollectiveEpilogueFwdINS6_IJSA_SC_SB_EEES9_SE_SG_Li384ELb1ELb1ELb0ELb0EEENS1_36VarlenDynamicPersistentTileSchedulerILi192ELi128ELi384ELi128ELb0ELb1ELb1ELb1ELb0ELb1EEEEEEEEEvNT_6ParamsE)
        .other          _ZN7cutlass13device_kernelIN5flash11enable_sm90INS1_16FlashAttnFwdSm90INS1_25CollectiveMainloopFwdSm90ILi2EN4cute5tupleIJNS5_1CILi1EEES8_S8_EEENS6_IJNS7_ILi192EEENS7_ILi128EEENS7_ILi96EEEEEELi96ENS_6half_tEfNS_4arch4Sm90ELb0ELb1ELb0ELb1ELb1ELb1ELb0ELb0ELb1ELb1ELb0ELb0EEENS1_21CollectiveEpilogueFwdINS6_IJSA_SC_SB_EEES9_SE_SG_Li384ELb1ELb1ELb0ELb0EEENS1_36VarlenDynamicPersistentTileSchedulerILi192ELi128ELi384ELi128ELb0ELb1ELb1ELb1ELb0ELb1EEEEEEEEEvNT_6ParamsE,@"STO_CUDA_ENTRY STV_DEFAULT"
_ZN7cutlass13device_kernelIN5flash11enable_sm90INS1_16FlashAttnFwdSm90INS1_25CollectiveMainloopFwdSm90ILi2EN4cute5tupleIJNS5_1CILi1EEES8_S8_EEENS6_IJNS7_ILi192EEENS7_ILi128EEENS7_ILi96EEEEEELi96ENS_6half_tEfNS_4arch4Sm90ELb0ELb1ELb0ELb1ELb1ELb1ELb0ELb0ELb1ELb1ELb0ELb0EEENS1_21CollectiveEpilogueFwdINS6_IJSA_SC_SB_EEES9_SE_SG_Li384ELb1ELb1ELb0ELb0EEENS1_36VarlenDynamicPersistentTileSchedulerILi192ELi128ELi384ELi128ELb0ELb1ELb1ELb1ELb0ELb1EEEEEEEEEvNT_6ParamsE:
[----:B------:R-:W-:Y:S01]  /*0000*/  LDC R1, c[0x0][0x37c] ;  /* 0x0000df00ff017b82 */ /* 0x000fe20000000800 */
[----:B------:R-:W-:Y:S05]  /*0010*/  EXIT ;  /* 0x000000000000794d */ /* 0x000fea0003800000 */
.L_x_5:
        /* <DEDUP_REMOVED lines=14> */
.L_x_14:


//--------------------- .text._ZN7cutlass13device_kernelIN5flash11enable_sm90INS1_16FlashAttnFwdSm90INS1_25CollectiveMainloopFwdSm90ILi2EN4cute5tupleIJNS5_1CILi1EEES8_S8_EEENS6_IJNS7_ILi192EEENS7_ILi128EEENS7_ILi96EEEEEELi96ENS_6half_tEfNS_4arch4Sm90ELb1ELb0ELb0ELb0ELb1ELb0ELb0ELb0ELb1ELb1ELb0ELb0EEENS1_21CollectiveEpilogueFwdINS6_IJSA_SC_SB_EEES9_SE_SG_Li384ELb0ELb1ELb0ELb0EEENS1_30DynamicPersistentTileSchedulerILi384ELi128ELb0ELb1ELb1EEEEEEEEEvNT_6ParamsE --------------------------
	.section	.text._ZN7cutlass13device_kernelIN5flash11enable_sm90INS1_16FlashAttnFwdSm90INS1_25CollectiveMainloopFwdSm90ILi2EN4cute5tupleIJNS5_1CILi1EEES8_S8_EEENS6_IJNS7_ILi192EEENS7_ILi128EEENS7_ILi96EEEEEELi96ENS_6half_tEfNS_4arch4Sm90ELb1ELb0ELb0ELb0ELb1ELb0ELb0ELb0ELb1ELb1ELb0ELb0EEENS1_21CollectiveEpilogueFwdINS6_IJSA_SC_SB_EEES9_SE_SG_Li384ELb0ELb1ELb0ELb0EEENS1_30DynamicPersistentTileSchedulerILi384ELi128ELb0ELb1ELb1EEEEEEEEEvNT_6ParamsE,"ax",@progbits
	.align	128
.text._ZN7cutlass13device_kernelIN5flash11enable_sm90INS1_16FlashAttnFwdSm90INS1_25CollectiveMainloopFwdSm90ILi2EN4cute5tupleIJNS5_1CILi1EEES8_S8_EEENS6_IJNS7_ILi192EEENS7_ILi128EEENS7_ILi96EEEEEELi96ENS_6half_tEfNS_4arch4Sm90ELb1ELb0ELb0ELb0ELb1ELb0ELb0ELb0ELb1ELb1ELb0ELb0EEENS1_21CollectiveEpilogueFwdINS6_IJSA_SC_SB_EEES9_SE_SG_Li384ELb0ELb1ELb0ELb0EEENS1_30DynamicPersistentTileSchedulerILi384ELi128ELb0ELb1ELb1EEEEEEEEEvNT_6ParamsE:
        .type           _ZN7cutlass13device_kernelIN5flash11enable_sm90INS1_16FlashAttnFwdSm90INS1_25CollectiveMainloopFwdSm90ILi2EN4cute5tupleIJNS5_1CILi1EEES8_S8_EEENS6_IJNS7_ILi192EEENS7_ILi128EEENS7_ILi96EEEEEELi96ENS_6half_tEfNS_4arch4Sm90ELb1ELb0ELb0ELb0ELb1ELb0ELb0ELb0ELb1ELb1ELb0ELb0EEENS1_21CollectiveEpilogueFwdINS6_IJSA_SC_SB_EEES9_SE_SG_Li384ELb0ELb1ELb0ELb0EEENS1_30DynamicPersistentTileSchedulerILi384ELi128ELb0ELb1ELb1EEEEEEEEEvNT_6ParamsE,@function
        .size           _ZN7cutlass13device_kernelIN5flash11enable_sm90INS1_16FlashAttnFwdSm90INS1_25CollectiveMainloopFwdSm90ILi2EN4cute5tupleIJNS5_1CILi1EEES8_S8_EEENS6_IJNS7_ILi192EEENS7_ILi128EEENS7_ILi96EEEEEELi96ENS_6half_tEfNS_4arch4Sm90ELb1ELb0ELb0ELb0ELb1ELb0ELb0ELb0ELb1ELb1ELb0ELb0EEENS1_21CollectiveEpilogueFwdINS6_IJSA_SC_SB_EEES9_SE_SG_Li384ELb0ELb1ELb0ELb0EEENS1_30DynamicPersistentTileSchedulerILi384ELi128ELb0ELb1ELb1EEEEEEEEEvNT_6ParamsE,(.L_x_15 - _ZN7cutlass13device_kernelIN5flash11enable_sm90INS1_16FlashAttnFwdSm90INS1_25CollectiveMainloopFwdSm90ILi2EN4cute5tupleIJNS5_1CILi1EEES8_S8_EEENS6_IJNS7_ILi192EEENS7_ILi128EEENS7_ILi96EEEEEELi96ENS_6half_tEfNS_4arch4Sm90ELb1ELb0ELb0ELb0ELb1ELb0ELb0ELb0ELb1ELb1ELb0ELb0EEENS1_21CollectiveEpilogueFwdINS6_IJSA_SC_SB_EEES9_SE_SG_Li384ELb0ELb1ELb0ELb0EEENS1_30DynamicPersistentTileSchedulerILi384ELi128ELb0ELb1ELb1EEEEEEEEEvNT_6ParamsE)
        .other          _ZN7cutlass13device_kernelIN5flash11enable_sm90INS1_16FlashAttnFwdSm90INS1_25CollectiveMainloopFwdSm90ILi2EN4cute5tupleIJNS5_1CILi1EEES8_S8_EEENS6_IJNS7_ILi192EEENS7_ILi128EEENS7_ILi96EEEEEELi96ENS_6half_tEfNS_4arch4Sm90ELb1ELb0ELb0ELb0ELb1ELb0ELb0ELb0ELb1ELb1ELb0ELb0EEENS1_21CollectiveEpilogueFwdINS6_IJSA_SC_SB_EEES9_SE_SG_Li384ELb0ELb1ELb0ELb0EEENS1_30DynamicPersistentTileSchedulerILi384ELi128ELb0ELb1ELb1EEEEEEEEEvNT_6ParamsE,@"STO_CUDA_ENTRY STV_DEFAULT"
_ZN7cutlass13device_kernelIN5flash11enable_sm90INS1_16FlashAttnFwdSm90INS1_25CollectiveMainloopFwdSm90ILi2EN4cute5tupleIJNS5_1CILi1EEES8_S8_EEENS6_IJNS7_ILi192EEENS7_ILi128EEENS7_ILi96EEEEEELi96ENS_6half_tEfNS_4arch4Sm90ELb1ELb0ELb0ELb0ELb1ELb0ELb0ELb0ELb1ELb1ELb0ELb0EEENS1_21CollectiveEpilogueFwdINS6_IJSA_SC_SB_EEES9_SE_SG_Li384ELb0ELb1ELb0ELb0EEENS1_30DynamicPersistentTileSchedulerILi384ELi128ELb0ELb1ELb1EEEEEEEEEvNT_6ParamsE:
[----:B------:R-:W-:Y:S01]  /*0000*/  LDC R1, c[0x0][0x37c] ;  /* 0x0000df00ff017b82 */ /* 0x000fe20000000800 */
[----:B------:R-:W-:Y:S05]  /*0010*/  EXIT ;  /* 0x000000000000794d */ /* 0x000fea0003800000 */
.L_x_6:
        /* <DEDUP_REMOVED lines=14> */
.L_x_15:


//--------------------- .text._ZN7cutlass13device_kernelIN5flash11enable_sm90INS1_16FlashAttnFwdSm90INS1_25CollectiveMainloopFwdSm90ILi2EN4cute5tupleIJNS5_1CILi1EEES8_S8_EEENS6_IJNS7_ILi192EEENS7_ILi128EEENS7_ILi96EEEEEELi96ENS_6half_tEfNS_4arch4Sm90ELb1ELb0ELb0ELb1ELb1ELb0ELb0ELb0ELb1ELb1ELb0ELb0EEENS1_21CollectiveEpilogueFwdINS6_IJSA_SC_SB_EEES9_SE_SG_Li384ELb1ELb1ELb0ELb0EEENS1_36VarlenDynamicPersistentTileSchedulerILi192ELi128ELi384ELi128ELb0ELb1ELb1ELb1ELb1ELb1EEEEEEEEEvNT_6ParamsE --------------------------
	.section	.text._ZN7cutlass13device_kernelIN5flash11enable_sm90INS1_16FlashAttnFwdSm90INS1_25CollectiveMainloopFwdSm90ILi2EN4cute5tupleIJNS5_1CILi1EEES8_S8_EEENS6_IJNS7_ILi192EEENS7_ILi128EEENS7_ILi96EEEEEELi96ENS_6half_tEfNS_4arch4Sm90ELb1ELb0ELb0ELb1ELb1ELb0ELb0ELb0ELb1ELb1ELb0ELb0EEENS1_21CollectiveEpilogueFwdINS6_IJSA_SC_SB_EEES9_SE_SG_Li384ELb1ELb1ELb0ELb0EEENS1_36VarlenDynamicPersistentTileSchedulerILi192ELi128ELi384ELi128ELb0ELb1ELb1ELb1ELb1ELb1EEEEEEEEEvNT_6ParamsE,"ax",@progbits
	.align	128
.text._ZN7cutlass13device_kernelIN5flash11enable_sm90INS1_16FlashAttnFwdSm90INS1_25CollectiveMainloopFwdSm90ILi2EN4cute5tupleIJNS5_1CILi1EEES8_S8_EEENS6_IJNS7_ILi192EEENS7_ILi128EEENS7_ILi96EEEEEELi96ENS_6half_tEfNS_4arch4Sm90ELb1ELb0ELb0ELb1ELb1ELb0ELb0ELb0ELb1ELb1ELb0ELb0EEENS1_21CollectiveEpilogueFwdINS6_IJSA_SC_SB_EEES9_SE_SG_Li384ELb1ELb1ELb0ELb0EEENS1_36VarlenDynamicPersistentTileSchedulerILi192ELi128ELi384ELi128ELb0ELb1ELb1ELb1ELb1ELb1EEEEEEEEEvNT_6ParamsE:
        .type           _ZN7cutlass13device_kernelIN5flash11enable_sm90INS1_16FlashAttnFwdSm90INS1_25CollectiveMainloopFwdSm90ILi2EN4cute5tupleIJNS5_1CILi1EEES8_S8_EEENS6_IJNS7_ILi192EEENS7_ILi128EEENS7_ILi96EEEEEELi96ENS_6half_tEfNS_4arch4Sm90ELb1ELb0ELb0ELb1ELb1ELb0ELb0ELb0ELb1ELb1ELb0ELb0EEENS1_21CollectiveEpilogueFwdINS6_IJSA_SC_SB_EEES9_SE_SG_Li384ELb1ELb1ELb0ELb0EEENS1_36VarlenDynamicPersistentTileSchedulerILi192ELi128ELi384ELi128ELb0ELb1ELb1ELb1ELb1ELb1EEEEEEEEEvNT_6ParamsE,@function
        .size           _ZN7cutlass13device_kernelIN5flash11enable_sm90INS1_16FlashAttnFwdSm90INS1_25CollectiveMainloopFwdSm90ILi2EN4cute5tupleIJNS5_1CILi1EEES8_S8_EEENS6_IJNS7_ILi192EEENS7_ILi128EEENS7_ILi96EEEEEELi96ENS_6half_tEfNS_4arch4Sm90ELb1ELb0ELb0ELb1ELb1ELb0ELb0ELb0ELb1ELb1ELb0ELb0EEENS1_21CollectiveEpilogueFwdINS6_IJSA_SC_SB_EEES9_SE_SG_Li384ELb1ELb1ELb0ELb0EEENS1_36VarlenDynamicPersistentTileSchedulerILi192ELi128ELi384ELi128ELb0ELb1ELb1ELb1ELb1ELb1EEEEEEEEEvNT_6ParamsE,(.L_x_16 - _ZN7cutlass13device_kernelIN5flash11enable_sm90INS1_16FlashAttnFwdSm90INS1_25CollectiveMainloopFwdSm90ILi2EN4cute5tupleIJNS5_1CILi1EEES8_S8_EEENS6_IJNS7_ILi192EEENS7_ILi128EEENS7_ILi96EEEEEELi96ENS_6half_tEfNS_4arch4Sm90ELb1ELb0ELb0ELb1ELb1ELb0ELb0ELb0ELb1ELb1ELb0ELb0EEENS1_21CollectiveEpilogueFwdINS6_IJSA_SC_SB_EEES9_SE_SG_Li384ELb1ELb1ELb0ELb0EEENS1_36VarlenDynamicPersistentTileSchedulerILi192ELi128ELi384ELi128ELb0ELb1ELb1ELb1ELb1ELb1EEEEEEEEEvNT_6ParamsE)
        .other          _ZN7cutlass13device_kernelIN5flash11enable_sm90INS1_16FlashAttnFwdSm90INS1_25CollectiveMainloopFwdSm90ILi2EN4cute5tupleIJNS5_1CILi1EEES8_S8_EEENS6_IJNS7_ILi192EEENS7_ILi128EEENS7_ILi96EEEEEELi96ENS_6half_tEfNS_4arch4Sm90ELb1ELb0ELb0ELb1ELb1ELb0ELb0ELb0ELb1ELb1ELb0ELb0EEENS1_21CollectiveEpilogueFwdINS6_IJSA_SC_SB_EEES9_SE_SG_Li384ELb1ELb1ELb0ELb0EEENS1_36VarlenDynamicPersistentTileSchedulerILi192ELi128ELi384ELi128ELb0ELb1ELb1ELb1ELb1ELb1EEEEEEEEEvNT_6ParamsE,@"STO_CUDA_ENTRY STV_DEFAULT"
_ZN7cutlass13device_kernelIN5flash11enable_sm90INS1_16FlashAttnFwdSm90INS1_25CollectiveMainloopFwdSm90ILi2EN4cute5tupleIJNS5_1CILi1EEES8_S8_EEENS6_IJNS7_ILi192EEENS7_ILi128EEENS7_ILi96EEEEEELi96ENS_6half_tEfNS_4arch4Sm90ELb1ELb0ELb0ELb1ELb1ELb0ELb0ELb0ELb1ELb1ELb0ELb0EEENS1_21CollectiveEpilogueFwdINS6_IJSA_SC_SB_EEES9_SE_SG_Li384ELb1ELb1ELb0ELb0EEENS1_36VarlenDynamicPersistentTileSchedulerILi192ELi128ELi384ELi128ELb0ELb1ELb1ELb1ELb1ELb1EEEEEEEEEvNT_6ParamsE:
[----:B------:R-:W-:Y:S01]  /*0000*/  LDC R1, c[0x0][0x37c] ;  /* 0x0000df00ff017b82 */ /* 0x000fe20000000800 */
[----:B------:R-:W-:Y:S05]  /*0010*/  EXIT ;  /* 0x000000000000794d */ /* 0x000fea0003800000 */
.L_x_7:
        /* <DEDUP_REMOVED lines=14> */
.L_x_16:


//--------------------- .text._ZN7cutlass13device_kernelIN5flash11enable_sm90INS1_16FlashAttnFwdSm90INS1_25CollectiveMainloopFwdSm90ILi2EN4cute5tupleIJNS5_1CILi1EEES8_S8_EEENS6_IJNS7_ILi192EEENS7_ILi128EEENS7_ILi96EEEEEELi96ENS_6half_tEfNS_4arch4Sm90ELb1ELb0ELb0ELb1ELb1ELb1ELb0ELb0ELb1ELb1ELb0ELb0EEENS1_21CollectiveEpilogueFwdINS6_IJSA_SC_SB_EEES9_SE_SG_Li384ELb1ELb1ELb0ELb0EEENS1_36VarlenDynamicPersistentTileSchedulerILi192ELi128ELi384ELi128ELb0ELb1ELb1ELb1ELb1ELb1EEEEEEEEEvNT_6ParamsE --------------------------
	.section	.text._ZN7cutlass13device_kernelIN5flash11enable_sm90INS1_16FlashAttnFwdSm90INS1_25CollectiveMainloopFwdSm90ILi2EN4cute5tupleIJNS5_1CILi1EEES8_S8_EEENS6_IJNS7_ILi192EEENS7_ILi128EEENS7_ILi96EEEEEELi96ENS_6half_tEfNS_4arch4Sm90ELb1ELb0ELb0ELb1ELb1ELb1ELb0ELb0ELb1ELb1ELb0ELb0EEENS1_21CollectiveEpilogueFwdINS6_IJSA_SC_SB_EEES9_SE_SG_Li384ELb1ELb1ELb0ELb0EEENS1_36VarlenDynamicPersistentTileSchedulerILi192ELi128ELi384ELi128ELb0ELb1ELb1ELb1ELb1ELb1EEEEEEEEEvNT_6ParamsE,"ax",@progbits
	.align	128
.text._ZN7cutlass13device_kernelIN5flash11enable_sm90INS1_16FlashAttnFwdSm90INS1_25CollectiveMainloopFwdSm90ILi2EN4cute5tupleIJNS5_1CILi1EEES8_S8_EEENS6_IJNS7_ILi192EEENS7_ILi128EEENS7_ILi96EEEEEELi96ENS_6half_tEfNS_4arch4Sm90ELb1ELb0ELb0ELb1ELb1ELb1ELb0ELb0ELb1ELb1ELb0ELb0EEENS1_21CollectiveEpilogueFwdINS6_IJSA_SC_SB_EEES9_SE_SG_Li384ELb1ELb1ELb0ELb0EEENS1_36VarlenDynamicPersistentTileSchedulerILi192ELi128ELi384ELi128ELb0ELb1ELb1ELb1ELb1ELb1EEEEEEEEEvNT_6ParamsE:
        .type           _ZN7cutlass13device_kernelIN5flash11enable_sm90INS1_16FlashAttnFwdSm90INS1_25CollectiveMainloopFwdSm90ILi2EN4cute5tupleIJNS5_1CILi1EEES8_S8_EEENS6_IJNS7_ILi192EEENS7_ILi128EEENS7_ILi96EEEEEELi96ENS_6half_tEfNS_4arch4Sm90ELb1ELb0ELb0ELb1ELb1ELb1ELb0ELb0ELb1ELb1ELb0ELb0EEENS1_21CollectiveEpilogueFwdINS6_IJSA_SC_SB_EEES9_SE_SG_Li384ELb1ELb1ELb0ELb0EEENS1_36VarlenDynamicPersistentTileSchedulerILi192ELi128ELi384ELi128ELb0ELb1ELb1ELb1ELb1ELb1EEEEEEEEEvNT_6ParamsE,@function
        .size           _ZN7cutlass13device_kernelIN5flash11enable_sm90INS1_16FlashAttnFwdSm90INS1_25CollectiveMainloopFwdSm90ILi2EN4cute5tupleIJNS5_1CILi1EEES8_S8_EEENS6_IJNS7_ILi192EEENS7_ILi128EEENS7_ILi96EEEEEELi96ENS_6half_tEfNS_4arch4Sm90ELb1ELb0ELb0ELb1ELb1ELb1ELb0ELb0ELb1ELb1ELb0ELb0EEENS1_21CollectiveEpilogueFwdINS6_IJSA_SC_SB_EEES9_SE_SG_Li384ELb1ELb1ELb0ELb0EEENS1_36VarlenDynamicPersistentTileSchedulerILi192ELi128ELi384ELi128ELb0ELb1ELb1ELb1ELb1ELb1EEEEEEEEEvNT_6ParamsE,(.L_x_17 - _ZN7cutlass13device_kernelIN5flash11enable_sm90INS1_16FlashAttnFwdSm90INS1_25CollectiveMainloopFwdSm90ILi2EN4cute5tupleIJNS5_1CILi1EEES8_S8_EEENS6_IJNS7_ILi192EEENS7_ILi128EEENS7_ILi96EEEEEELi96ENS_6half_tEfNS_4arch4Sm90ELb1ELb0ELb0ELb1ELb1ELb1ELb0ELb0ELb1ELb1ELb0ELb0EEENS1_21CollectiveEpilogueFwdINS6_IJSA_SC_SB_EEES9_SE_SG_Li384ELb1ELb1ELb0ELb0EEENS1_36VarlenDynamicPersistentTileSchedulerILi192ELi128ELi384ELi128ELb0ELb1ELb1ELb1ELb1ELb1EEEEEEEEEvNT_6ParamsE)
        .other          _ZN7cutlass13device_kernelIN5flash11enable_sm90INS1_16FlashAttnFwdSm90INS1_25CollectiveMainloopFwdSm90ILi2EN4cute5tupleIJNS5_1CILi1EEES8_S8_EEENS6_IJNS7_ILi192EEENS7_ILi128EEENS7_ILi96EEEEEELi96ENS_6half_tEfNS_4arch4Sm90ELb1ELb0ELb0ELb1ELb1ELb1ELb0ELb0ELb1ELb1ELb0ELb0EEENS1_21CollectiveEpilogueFwdINS6_IJSA_SC_SB_EEES9_SE_SG_Li384ELb1ELb1ELb0ELb0EEENS1_36VarlenDynamicPersistentTileSchedulerILi192ELi128ELi384ELi128ELb0ELb1ELb1ELb1ELb1ELb1EEEEEEEEEvNT_6ParamsE,@"STO_CUDA_ENTRY STV_DEFAULT"
_ZN7cutlass13device_kernelIN5flash11enable_sm90INS1_16FlashAttnFwdSm90INS1_25CollectiveMainloopFwdSm90ILi2EN4cute5tupleIJNS5_1CILi1EEES8_S8_EEENS6_IJNS7_ILi192EEENS7_ILi128EEENS7_ILi96EEEEEELi96ENS_6half_tEfNS_4arch4Sm90ELb1ELb0ELb0ELb1ELb1ELb1ELb0ELb0ELb1ELb1ELb0ELb0EEENS1_21CollectiveEpilogueFwdINS6_IJSA_SC_SB_EEES9_SE_SG_Li384ELb1ELb1ELb0ELb0EEENS1_36VarlenDynamicPersistentTileSchedulerILi192ELi128ELi384ELi128ELb0ELb1ELb1ELb1ELb1ELb1EEEEEEEEEvNT_6ParamsE:
[----:B------:R-:W-:Y:S01]  /*0000*/  LDC R1, c[0x0][0x37c] ;  /* 0x0000df00ff017b82 */ /* 0x000fe20000000800 */
[----:B------:R-:W-:Y:S05]  /*0010*/  EXIT ;  /* 0x000000000000794d */ /* 0x000fea0003800000 */
.L_x_8:
        /* <DEDUP_REMOVED lines=14> */
.L_x_17:


//--------------------- .nv.shared.reserved.0     --------------------------
	.section	.nv.shared.reserved.0,"aw",@nobits
	.weak		__nv_reservedSMEM_offset_0_alias
	.size		__nv_reservedSMEM_offset_0_alias, 0, 64
	.other		__nv_reservedSMEM_offset_0_alias,@"STO_CUDA_RESERVED_SHARED STV_DEFAULT"
__nv_reservedSMEM_offset_0_alias:
	.zero		0
	.zero		64


//--------------------- .nv.global                --------------------------
	.section	.nv.global,"aw",@nobits
.nv.global:
	.type		_ZN71_INTERNAL_deb91f2f_35_flash_fwd_hdim96_fp16_paged_sm90_cu_a6473388_37454cute1_E,@object
	.size		_ZN71_INTERNAL_deb91f2f_35_flash_fwd_hdim96_fp16_paged_sm90_cu_a6473388_37454cute1_E,(_ZN71_INTERNAL_deb91f2f_35_flash_fwd_hdim96_fp16_paged_sm90_cu_a6473388_37454cuda3std3__45__cpo6cbeginE - _ZN71_INTERNAL_deb91f2f_35_flash_fwd_hdim96_fp16_paged_sm90_cu_a6473388_37454cute1_E)
_ZN71_INTERNAL_deb91f2f_35_flash_fwd_hdim96_fp16_paged_sm90_cu_a6473388_37454cute1_E:
	.zero		1
	.type		_ZN71_INTERNAL_deb91f2f_35_flash_fwd_hdim96_fp16_paged_sm90_cu_a6473388_37454cuda3std3__45__cpo6cbeginE,@object
	.size		_ZN71_INTERNAL_deb91f2f_35_flash_fwd_hdim96_fp16_paged_sm90_cu_a6473388_37454cuda3std3__45__cpo6cbeginE,(_ZN71_INTERNAL_deb91f2f_35_flash_fwd_hdim96_fp16_paged_sm90_cu_a6473388_37454cuda3std3__48in_placeE - _ZN71_INTERNAL_deb91f2f_35_flash_fwd_hdim96_fp16_paged_sm90_cu_a6473388_37454cuda3std3__45__cpo6cbeginE)
_ZN71_INTERNAL_deb91f2f_35_flash_fwd_hdim96_fp16_paged_sm90_cu_a6473388_37454cuda3std3__45__cpo6cbeginE:
	.zero		1
	.type		_ZN71_INTERNAL_deb91f2f_35_flash_fwd_hdim96_fp16_paged_sm90_cu_a6473388_37454cuda3std3__48in_placeE,@object
	.size		_ZN71_INTERNAL_deb91f2f_35_flash_fwd_hdim96_fp16_paged_sm90_cu_a6473388_37454cuda3std3__48in_placeE,(_ZN71_INTERNAL_deb91f2f_35_flash_fwd_hdim96_fp16_paged_sm90_cu_a6473388_37454cuda3std6ranges3__45__cpo9iter_moveE - _ZN71_INTERNAL_deb91f2f_35_flash_fwd_hdim96_fp16_paged_sm90_cu_a6473388_37454cuda3std3__48in_placeE)
_ZN71_INTERNAL_deb91f2f_35_flash_fwd_hdim96_fp16_paged_sm90_cu_a6473388_37454cuda3std3__48in_placeE:
	.zero		1
	.type		_ZN71_INTERNAL_deb91f2f_35_flash_fwd_hdim96_fp16_paged_sm90_cu_a6473388_37454cuda3std6ranges3__45__cpo9iter_moveE,@object
	.size		_ZN71_INTERNAL_deb91f2f_35_flash_fwd_hdim96_fp16_paged_sm90_cu_a6473388_37454cuda3std6ranges3__45__cpo9iter_moveE,(_ZN71_INTERNAL_deb91f2f_35_flash_fwd_hdim96_fp16_paged_sm90_cu_a6473388_37454cuda3std3__45__cpo5beginE - _ZN71_INTERNAL_deb91f2f_35_flash_fwd_hdim96_fp16_paged_sm90_cu_a6473388_37454cuda3std6ranges3__45__cpo9iter_moveE)
_ZN71_INTERNAL_deb91f2f_35_flash_fwd_hdim96_fp16_paged_sm90_cu_a6473388_37454cuda3std6ranges3__45__cpo9iter_moveE:
	.zero		1
	.type		_ZN71_INTERNAL_deb91f2f_35_flash_fwd_hdim96_fp16_paged_sm90_cu_a6473388_37454cuda3std3__45__cpo5beginE,@object
	.size		_ZN71_INTERNAL_deb91f2f_35_flash_fwd_hdim96_fp16_paged_sm90_cu_a6473388_37454cuda3std3__45__cpo5beginE,(_ZN71_INTERNAL_deb91f2f_35_flash_fwd_hdim96_fp16_paged_sm90_cu_a6473388_37454cuda3std3__473_GLOBAL__N__deb91f2f_35_flash_fwd_hdim96_fp16_paged_sm90_cu_a6473388_37456ignoreE - _ZN71_INTERNAL_deb91f2f_35_flash_fwd_hdim96_fp16_paged_sm90_cu_a6473388_37454cuda3std3__45__cpo5beginE)
_ZN71_INTERNAL_deb91f2f_35_flash_fwd_hdim96_fp16_paged_sm90_cu_a6473388_37454cuda3std3__45__cpo5beginE:
	.zero		1
	.type		_ZN71_INTERNAL_deb91f2f_35_flash_fwd_hdim96_fp16_paged_sm90_cu_a6473388_37454cuda3std3__473_GLOBAL__N__deb91f2f_35_flash_fwd_hdim96_fp16_paged_sm90_cu_a6473388_37456ignoreE,@object
	.size		_ZN71_INTERNAL_deb91f2f_35_flash_fwd_hdim96_fp16_paged_sm90_cu_a6473388_37454cuda3std3__473_GLOBAL__N__deb91f2f_35_flash_fwd_hdim96_fp16_paged_sm90_cu_a6473388_37456ignoreE,(_ZN71_INTERNAL_deb91f2f_35_flash_fwd_hdim96_fp16_paged_sm90_cu_a6473388_37454cute7productE - _ZN71_INTERNAL_deb91f2f_35_flash_fwd_hdim96_fp16_paged_sm90_cu_a6473388_37454cuda3std3__473_GLOBAL__N__deb91f2f_35_flash_fwd_hdim96_fp16_paged_sm90_cu_a6473388_37456ignoreE)
_ZN71_INTERNAL_deb91f2f_35_flash_fwd_hdim96_fp16_paged_sm90_cu_a6473388_37454cuda3std3__473_GLOBAL__N__deb91f2f_35_flash_fwd_hdim96_fp16_paged_sm90_cu_a6473388_37456ignoreE:
	.zero		1
	.type		_ZN71_INTERNAL_deb91f2f_35_flash_fwd_hdim96_fp16_paged_sm90_cu_a6473388_37454cute7productE,@object
	.size		_ZN71_INTERNAL_deb91f2f_35_flash_fwd_hdim96_fp16_paged_sm90_cu_a6473388_37454cute7productE,(_ZN71_INTERNAL_deb91f2f_35_flash_fwd_hdim96_fp16_paged_sm90_cu_a6473388_37454cuda3std3__45__cpo3endE - _ZN71_INTERNAL_deb91f2f_35_flash_fwd_hdim96_fp16_paged_sm90_cu_a6473388_37454cute7productE)
_ZN71_INTERNAL_deb91f2f_35_flash_fwd_hdim96_fp16_paged_sm90_cu_a6473388_37454cute7productE:
	.zero		1
	.type		_ZN71_INTERNAL_deb91f2f_35_flash_fwd_hdim96_fp16_paged_sm90_cu_a6473388_37454cuda3std3__45__cpo3endE,@object
	.size		_ZN71_INTERNAL_deb91f2f_35_flash_fwd_hdim96_fp16_paged_sm90_cu_a6473388_37454cuda3std3__45__cpo3endE,(_ZN71_INTERNAL_deb91f2f_35_flash_fwd_hdim96_fp16_paged_sm90_cu_a6473388_37454cuda3std3__419piecewise_constructE - _ZN71_INTERNAL_deb91f2f_35_flash_fwd_hdim96_fp16_paged_sm90_cu_a6473388_37454cuda3std3__45__cpo3endE)
_ZN71_INTERNAL_deb91f2f_35_flash_fwd_hdim96_fp16_paged_sm90_cu_a6473388_37454cuda3std3__45__cpo3endE:
	.zero		1
	.type		_ZN71_INTERNAL_deb91f2f_35_flash_fwd_hdim96_fp16_paged_sm90_cu_a6473388_37454cuda3std3__419piecewise_constructE,@object
	.size		_ZN71_INTERNAL_deb91f2f_35_flash_fwd_hdim96_fp16_paged_sm90_cu_a6473388_37454cuda3std3__419piecewise_constructE,(_ZN71_INTERNAL_deb91f2f_35_flash_fwd_hdim96_fp16_paged_sm90_cu_a6473388_37454cuda3std3__45__cpo4cendE - _ZN71_INTERNAL_deb91f2f_35_flash_fwd_hdim96_fp16_paged_sm90_cu_a6473388_37454cuda3std3__419piecewise_constructE)
_ZN71_INTERNAL_deb91f2f_35_flash_fwd_hdim96_fp16_paged_sm90_cu_a6473388_37454cuda3std3__419piecewise_constructE:
	.zero		1
	.type		_ZN71_INTERNAL_deb91f2f_35_flash_fwd_hdim96_fp16_paged_sm90_cu_a6473388_37454cuda3std3__45__cpo4cendE,@object
	.size		_ZN71_INTERNAL_deb91f2f_35_flash_fwd_hdim96_fp16_paged_sm90_cu_a6473388_37454cuda3std3__45__cpo4cendE,(_ZN71_INTERNAL_deb91f2f_35_flash_fwd_hdim96_fp16_paged_sm90_cu_a6473388_37454cuda3std6ranges3__45__cpo4swapE - _ZN71_INTERNAL_deb91f2f_35_flash_fwd_hdim96_fp16_paged_sm90_cu_a6473388_37454cuda3std3__45__cpo4cendE)
_ZN71_INTERNAL_deb91f2f_35_flash_fwd_hdim96_fp16_paged_sm90_cu_a6473388_37454cuda3std3__45__cpo4cendE:
	.zero		1
	.type		_ZN71_INTERNAL_deb91f2f_35_flash_fwd_hdim96_fp16_paged_sm90_cu_a6473388_37454cuda3std6ranges3__45__cpo4swapE,@object
	.size		_ZN71_INTERNAL_deb91f2f_35_flash_fwd_hdim96_fp16_paged_sm90_cu_a6473388_37454cuda3std6ranges3__45__cpo4swapE,(.L_7 - _ZN71_INTERNAL_deb91f2f_35_flash_fwd_hdim96_fp16_paged_sm90_cu_a6473388_37454cuda3std6ranges3__45__cpo4swapE)
_ZN71_INTERNAL_deb91f2f_35_flash_fwd_hdim96_fp16_paged_sm90_cu_a6473388_37454cuda3std6ranges3__45__cpo4swapE:
	.zero		1
.L_7:


//--------------------- .nv.constant0._ZN7cutlass13device_kernelIN5flash11enable_sm90INS1_16FlashAttnFwdSm90INS1_25CollectiveMainloopFwdSm90ILi2EN4cute5tupleIJNS5_1CILi1EEES8_S8_EEENS6_IJNS7_ILi192EEENS7_ILi128EEENS7_ILi96EEEEEELi96ENS_6half_tEfNS_4arch4Sm90ELb0ELb0ELb0ELb0ELb1ELb0ELb0ELb0ELb1ELb1ELb0ELb0EEENS1_21CollectiveEpilogueFwdINS6_IJSA_SC_SB_EEES9_SE_SG_Li384ELb0ELb1ELb0ELb0EEENS1_29StaticPersistentTileSchedulerILb0EEEEEEEEEvNT_6ParamsE --------------------------
	.section	.nv.constant0._ZN7cutlass13device_kernelIN5flash11enable_sm90INS1_16FlashAttnFwdSm90INS1_25CollectiveMainloopFwdSm90ILi2EN4cute5tupleIJNS5_1CILi1EEES8_S8_EEENS6_IJNS7_ILi192EEENS7_ILi128EEENS7_ILi96EEEEEELi96ENS_6half_tEfNS_4arch4Sm90ELb0ELb0ELb0ELb0ELb1ELb0ELb0ELb0ELb1ELb1ELb0ELb0EEENS1_21CollectiveEpilogueFwdINS6_IJSA_SC_SB_EEES9_SE_SG_Li384ELb0ELb1ELb0ELb0EEENS1_29StaticPersistentTileSchedulerILb0EEEEEEEEEvNT_6ParamsE,"a",@progbits
	.sectionflags	@""
	.align	4
.nv.constant0._ZN7cutlass13device_kernelIN5flash11enable_sm90INS1_16FlashAttnFwdSm90INS1_25CollectiveMainloopFwdSm90ILi2EN4cute5tupleIJNS5_1CILi1EEES8_S8_EEENS6_IJNS7_ILi192EEENS7_ILi128EEENS7_ILi96EEEEEELi96ENS_6half_tEfNS_4arch4Sm90ELb0ELb0ELb0ELb0ELb1ELb0ELb0ELb0ELb1ELb1ELb0ELb0EEENS1_21CollectiveEpilogueFwdINS6_IJSA_SC_SB_EEES9_SE_SG_Li384ELb0ELb1ELb0ELb0EEENS1_29StaticPersistentTileSchedulerILb0EEEEEEEEEvNT_6ParamsE:
	.zero		3456


//--------------------- .nv.constant0._ZN7cutlass13device_kernelIN5flash11enable_sm90INS1_16FlashAttnFwdSm90INS1_25CollectiveMainloopFwdSm90ILi2EN4cute5tupleIJNS5_1CILi1EEES8_S8_EEENS6_IJNS7_ILi192EEENS7_ILi128EEENS7_ILi96EEEEEELi96ENS_6half_tEfNS_4arch4Sm90ELb0ELb0ELb0ELb1ELb1ELb0ELb0ELb0ELb1ELb1ELb0ELb0EEENS1_21CollectiveEpilogueFwdINS6_IJSA_SC_SB_EEES9_SE_SG_Li384ELb1ELb1ELb0ELb0EEENS1_36VarlenDynamicPersistentTileSchedulerILi192ELi128ELi384ELi128ELb0ELb1ELb1ELb0ELb1ELb1EEEEEEEEEvNT_6ParamsE --------------------------
	.section	.nv.constant0._ZN7cutlass13device_kernelIN5flash11enable_sm90INS1_16FlashAttnFwdSm90INS1_25CollectiveMainloopFwdSm90ILi2EN4cute5tupleIJNS5_1CILi1EEES8_S8_EEENS6_IJNS7_ILi192EEENS7_ILi128EEENS7_ILi96EEEEEELi96ENS_6half_tEfNS_4arch4Sm90ELb0ELb0ELb0ELb1ELb1ELb0ELb0ELb0ELb1ELb1ELb0ELb0EEENS1_21CollectiveEpilogueFwdINS6_IJSA_SC_SB_EEES9_SE_SG_Li384ELb1ELb1ELb0ELb0EEENS1_36VarlenDynamicPersistentTileSchedulerILi192ELi128ELi384ELi128ELb0ELb1ELb1ELb0ELb1ELb1EEEEEEEEEvNT_6ParamsE,"a",@progbits
	.sectionflags	@""
	.align	4
.nv.constant0._ZN7cutlass13device_kernelIN5flash11enable_sm90INS1_16FlashAttnFwdSm90INS1_25CollectiveMainloopFwdSm90ILi2EN4cute5tupleIJNS5_1CILi1EEES8_S8_EEENS6_IJNS7_ILi192EEENS7_ILi128EEENS7_ILi96EEEEEELi96ENS_6half_tEfNS_4arch4Sm90ELb0ELb0ELb0ELb1ELb1ELb0ELb0ELb0ELb1ELb1ELb0ELb0EEENS1_21CollectiveEpilogueFwdINS6_IJSA_SC_SB_EEES9_SE_SG_Li384ELb1ELb1ELb0ELb0EEENS1_36VarlenDynamicPersistentTileSchedulerILi192ELi128ELi384ELi128ELb0ELb1ELb1ELb0ELb1ELb1EEEEEEEEEvNT_6ParamsE:
	.zero		3584


//--------------------- .nv.constant0._ZN7cutlass13device_kernelIN5flash11enable_sm90INS1_16FlashAttnFwdSm90INS1_25CollectiveMainloopFwdSm90ILi2EN4cute5tupleIJNS5_1CILi1EEES8_S8_EEENS6_IJNS7_ILi192EEENS7_ILi128EEENS7_ILi96EEEEEELi96ENS_6half_tEfNS_4arch4Sm90ELb0ELb0ELb0ELb1ELb1ELb1ELb0ELb0ELb1ELb1ELb0ELb0EEENS1_21CollectiveEpilogueFwdINS6_IJSA_SC_SB_EEES9_SE_SG_Li384ELb1ELb1ELb0ELb0EEENS1_36VarlenDynamicPersistentTileSchedulerILi192ELi128ELi384ELi128ELb0ELb1ELb1ELb0ELb1ELb1EEEEEEEEEvNT_6ParamsE --------------------------
	.section	.nv.constant0._ZN7cutlass13device_kernelIN5flash11enable_sm90INS1_16FlashAttnFwdSm90INS1_25CollectiveMainloopFwdSm90ILi2EN4cute5tupleIJNS5_1CILi1EEES8_S8_EEENS6_IJNS7_ILi192EEENS7_ILi128EEENS7_ILi96EEEEEELi96ENS_6half_tEfNS_4arch4Sm90ELb0ELb0ELb0ELb1ELb1ELb1ELb0ELb0ELb1ELb1ELb0ELb0EEENS1_21CollectiveEpilogueFwdINS6_IJSA_SC_SB_EEES9_SE_SG_Li384ELb1ELb1ELb0ELb0EEENS1_36VarlenDynamicPersistentTileSchedulerILi192ELi128ELi384ELi128ELb0ELb1ELb1ELb0ELb1ELb1EEEEEEEEEvNT_6ParamsE,"a",@progbits
	.sectionflags	@""
	.align	4
.nv.constant0._ZN7cutlass13device_kernelIN5flash11enable_sm90INS1_16FlashAttnFwdSm90INS1_25CollectiveMainloopFwdSm90ILi2EN4cute5tupleIJNS5_1CILi1EEES8_S8_EEENS6_IJNS7_ILi192EEENS7_ILi128EEENS7_ILi96EEEEEELi96ENS_6half_tEfNS_4arch4Sm90ELb0ELb0ELb0ELb1ELb1ELb1ELb0ELb0ELb1ELb1ELb0ELb0EEENS1_21CollectiveEpilogueFwdINS6_IJSA_SC_SB_EEES9_SE_SG_Li384ELb1ELb1ELb0ELb0EEENS1_36VarlenDynamicPersistentTileSchedulerILi192ELi128ELi384ELi128ELb0ELb1ELb1ELb0ELb1ELb1EEEEEEEEEvNT_6ParamsE:
	.zero		3584


//--------------------- .nv.constant0._ZN7cutlass13device_kernelIN5flash11enable_sm90INS1_16FlashAttnFwdSm90INS1_25CollectiveMainloopFwdSm90ILi2EN4cute5tupleIJNS5_1CILi1EEES8_S8_EEENS6_IJNS7_ILi192EEENS7_ILi128EEENS7_ILi96EEEEEELi96ENS_6half_tEfNS_4arch4Sm90ELb0ELb1ELb0ELb0ELb1ELb0ELb0ELb0ELb1ELb1ELb0ELb0EEENS1_21CollectiveEpilogueFwdINS6_IJSA_SC_SB_EEES9_SE_SG_Li384ELb0ELb1ELb0ELb0EEENS1_30DynamicPersistentTileSchedulerILi384ELi128ELb0ELb1ELb1EEEEEEEEEvNT_6ParamsE --------------------------
	.section	.nv.constant0._ZN7cutlass13device_kernelIN5flash11enable_sm90INS1_16FlashAttnFwdSm90INS1_25CollectiveMainloopFwdSm90ILi2EN4cute5tupleIJNS5_1CILi1EEES8_S8_EEENS6_IJNS7_ILi192EEENS7_ILi128EEENS7_ILi96EEEEEELi96ENS_6half_tEfNS_4arch4Sm90ELb0ELb1ELb0ELb0ELb1ELb0ELb0ELb0ELb1ELb1ELb0ELb0EEENS1_21CollectiveEpilogueFwdINS6_IJSA_SC_SB_EEES9_SE_SG_Li384ELb0ELb1ELb0ELb0EEENS1_30DynamicPersistentTileSchedulerILi384ELi128ELb0ELb1ELb1EEEEEEEEEvNT_6ParamsE,"a",@progbits
	.sectionflags	@""
	.align	4
.nv.constant0._ZN7cutlass13device_kernelIN5flash11enable_sm90INS1_16FlashAttnFwdSm90INS1_25CollectiveMainloopFwdSm90ILi2EN4cute5tupleIJNS5_1CILi1EEES8_S8_EEENS6_IJNS7_ILi192EEENS7_ILi128EEENS7_ILi96EEEEEELi96ENS_6half_tEfNS_4arch4Sm90ELb0ELb1ELb0ELb0ELb1ELb0ELb0ELb0ELb1ELb1ELb0ELb0EEENS1_21CollectiveEpilogueFwdINS6_IJSA_SC_SB_EEES9_SE_SG_Li384ELb0ELb1ELb0ELb0EEENS1_30DynamicPersistentTileSchedulerILi384ELi128ELb0ELb1ELb1EEEEEEEEEvNT_6ParamsE:
	.zero		3584


//--------------------- .nv.constant0._ZN7cutlass13device_kernelIN5flash11enable_sm90INS1_16FlashAttnFwdSm90INS1_25CollectiveMainloopFwdSm90ILi2EN4cute5tupleIJNS5_1CILi1EEES8_S8_EEENS6_IJNS7_ILi192EEENS7_ILi128EEENS7_ILi96EEEEEELi96ENS_6half_tEfNS_4arch4Sm90ELb0ELb1ELb0ELb1ELb1ELb0ELb0ELb0ELb1ELb1ELb0ELb0EEENS1_21CollectiveEpilogueFwdINS6_IJSA_SC_SB_EEES9_SE_SG_Li384ELb1ELb1ELb0ELb0EEENS1_36VarlenDynamicPersistentTileSchedulerILi192ELi128ELi384ELi128ELb0ELb1ELb1ELb1ELb0ELb1EEEEEEEEEvNT_6ParamsE --------------------------
	.section	.nv.constant0._ZN7cutlass13device_kernelIN5flash11enable_sm90INS1_16FlashAttnFwdSm90INS1_25CollectiveMainloopFwdSm90ILi2EN4cute5tupleIJNS5_1CILi1EEES8_S8_EEENS6_IJNS7_ILi192EEENS7_ILi128EEENS7_ILi96EEEEEELi96ENS_6half_tEfNS_4arch4Sm90ELb0ELb1ELb0ELb1ELb1ELb0ELb0ELb0ELb1ELb1ELb0ELb0EEENS1_21CollectiveEpilogueFwdINS6_IJSA_SC_SB_EEES9_SE_SG_Li384ELb1ELb1ELb0ELb0EEENS1_36VarlenDynamicPersistentTileSchedulerILi192ELi128ELi384ELi128ELb0ELb1ELb1ELb1ELb0ELb1EEEEEEEEEvNT_6ParamsE,"a",@progbits
	.sectionflags	@""
	.align	4
.nv.constant0._ZN7cutlass13device_kernelIN5flash11enable_sm90INS1_16FlashAttnFwdSm90INS1_25CollectiveMainloopFwdSm90ILi2EN4cute5tupleIJNS5_1CILi1EEES8_S8_EEENS6_IJNS7_ILi192EEENS7_ILi128EEENS7_ILi96EEEEEELi96ENS_6half_tEfNS_4arch4Sm90ELb0ELb1ELb0ELb1ELb1ELb0ELb0ELb0ELb1ELb1ELb0ELb0EEENS1_21CollectiveEpilogueFwdINS6_IJSA_SC_SB_EEES9_SE_SG_Li384ELb1ELb1ELb0ELb0EEENS1_36VarlenDynamicPersistentTileSchedulerILi192ELi128ELi384ELi128ELb0ELb1ELb1ELb1ELb0ELb1EEEEEEEEEvNT_6ParamsE:
	.zero		3584


//--------------------- .nv.constant0._ZN7cutlass13device_kernelIN5flash11enable_sm90INS1_16FlashAttnFwdSm90INS1_25CollectiveMainloopFwdSm90ILi2EN4cute5tupleIJNS5_1CILi1EEES8_S8_EEENS6_IJNS7_ILi192EEENS7_ILi128EEENS7_ILi96EEEEEELi96ENS_6half_tEfNS_4arch4Sm90ELb0ELb1ELb0ELb1ELb1ELb1ELb0ELb0ELb1ELb1ELb0ELb0EEENS1_21CollectiveEpilogueFwdINS6_IJSA_SC_SB_EEES9_SE_SG_Li384ELb1ELb1ELb0ELb0EEENS1_36VarlenDynamicPersistentTileSchedulerILi192ELi128ELi384ELi128ELb0ELb1ELb1ELb1ELb0ELb1EEEEEEEEEvNT_6ParamsE --------------------------
	.section	.nv.constant0._ZN7cutlass13device_kernelIN5flash11enable_sm90INS1_16FlashAttnFwdSm90INS1_25CollectiveMainloopFwdSm90ILi2EN4cute5tupleIJNS5_1CILi1EEES8_S8_EEENS6_IJNS7_ILi192EEENS7_ILi128EEENS7_ILi96EEEEEELi96ENS_6half_tEfNS_4arch4Sm90ELb0ELb1ELb0ELb1ELb1ELb1ELb0ELb0ELb1ELb1ELb0ELb0EEENS1_21CollectiveEpilogueFwdINS6_IJSA_SC_SB_EEES9_SE_SG_Li384ELb1ELb1ELb0ELb0EEENS1_36VarlenDynamicPersistentTileSchedulerILi192ELi128ELi384ELi128ELb0ELb1ELb1ELb1ELb0ELb1EEEEEEEEEvNT_6ParamsE,"a",@progbits
	.sectionflags	@""
	.align	4
.nv.constant0._ZN7cutlass13device_kernelIN5flash11enable_sm90INS1_16FlashAttnFwdSm90INS1_25CollectiveMainloopFwdSm90ILi2EN4cute5tupleIJNS5_1CILi1EEES8_S8_EEENS6_IJNS7_ILi192EEENS7_ILi128EEENS7_ILi96EEEEEELi96ENS_6half_tEfNS_4arch4Sm90ELb0ELb1ELb0ELb1ELb1ELb1ELb0ELb0ELb1ELb1ELb0ELb0EEENS1_21CollectiveEpilogueFwdINS6_IJSA_SC_SB_EEES9_SE_SG_Li384ELb1ELb1ELb0ELb0EEENS1_36VarlenDynamicPersistentTileSchedulerILi192ELi128ELi384ELi128ELb0ELb1ELb1ELb1ELb0ELb1EEEEEEEEEvNT_6ParamsE:
	.zero		3584


//--------------------- .nv.constant0._ZN7cutlass13device_kernelIN5flash11enable_sm90INS1_16FlashAttnFwdSm90INS1_25CollectiveMainloopFwdSm90ILi2EN4cute5tupleIJNS5_1CILi1EEES8_S8_EEENS6_IJNS7_ILi192EEENS7_ILi128EEENS7_ILi96EEEEEELi96ENS_6half_tEfNS_4arch4Sm90ELb1ELb0ELb0ELb0ELb1ELb0ELb0ELb0ELb1ELb1ELb0ELb0EEENS1_21CollectiveEpilogueFwdINS6_IJSA_SC_SB_EEES9_SE_SG_Li384ELb0ELb1ELb0ELb0EEENS1_30DynamicPersistentTileSchedulerILi384ELi128ELb0ELb1ELb1EEEEEEEEEvNT_6ParamsE --------------------------
	.section	.nv.constant0._ZN7cutlass13device_kernelIN5flash11enable_sm90INS1_16FlashAttnFwdSm90INS1_25CollectiveMainloopFwdSm90ILi2EN4cute5tupleIJNS5_1CILi1EEES8_S8_EEENS6_IJNS7_ILi192EEENS7_ILi128EEENS7_ILi96EEEEEELi96ENS_6half_tEfNS_4arch4Sm90ELb1ELb0ELb0ELb0ELb1ELb0ELb0ELb0ELb1ELb1ELb0ELb0EEENS1_21CollectiveEpilogueFwdINS6_IJSA_SC_SB_EEES9_SE_SG_Li384ELb0ELb1ELb0ELb0EEENS1_30DynamicPersistentTileSchedulerILi384ELi128ELb0ELb1ELb1EEEEEEEEEvNT_6ParamsE,"a",@progbits
	.sectionflags	@""
	.align	4
.nv.constant0._ZN7cutlass13device_kernelIN5flash11enable_sm90INS1_16FlashAttnFwdSm90INS1_25CollectiveMainloopFwdSm90ILi2EN4cute5tupleIJNS5_1CILi1EEES8_S8_EEENS6_IJNS7_ILi192EEENS7_ILi128EEENS7_ILi96EEEEEELi96ENS_6half_tEfNS_4arch4Sm90ELb1ELb0ELb0ELb0ELb1ELb0ELb0ELb0ELb1ELb1ELb0ELb0EEENS1_21CollectiveEpilogueFwdINS6_IJSA_SC_SB_EEES9_SE_SG_Li384ELb0ELb1ELb0ELb0EEENS1_30DynamicPersistentTileSchedulerILi384ELi128ELb0ELb1ELb1EEEEEEEEEvNT_6ParamsE:
	.zero		3584


//--------------------- .nv.constant0._ZN7cutlass13device_kernelIN5flash11enable_sm90INS1_16FlashAttnFwdSm90INS1_25CollectiveMainloopFwdSm90ILi2EN4cute5tupleIJNS5_1CILi1EEES8_S8_EEENS6_IJNS7_ILi192EEENS7_ILi128EEENS7_ILi96EEEEEELi96ENS_6half_tEfNS_4arch4Sm90ELb1ELb0ELb0ELb1ELb1ELb0ELb0ELb0ELb1ELb1ELb0ELb0EEENS1_21CollectiveEpilogueFwdINS6_IJSA_SC_SB_EEES9_SE_SG_Li384ELb1ELb1ELb0ELb0EEENS1_36VarlenDynamicPersistentTileSchedulerILi192ELi128ELi384ELi128ELb0ELb1ELb1ELb1ELb1ELb1EEEEEEEEEvNT_6ParamsE --------------------------
	.section	.nv.constant0._ZN7cutlass13device_kernelIN5flash11enable_sm90INS1_16FlashAttnFwdSm90INS1_25CollectiveMainloopFwdSm90ILi2EN4cute5tupleIJNS5_1CILi1EEES8_S8_EEENS6_IJNS7_ILi192EEENS7_ILi128EEENS7_ILi96EEEEEELi96ENS_6half_tEfNS_4arch4Sm90ELb1ELb0ELb0ELb1ELb1ELb0ELb0ELb0ELb1ELb1ELb0ELb0EEENS1_21CollectiveEpilogueFwdINS6_IJSA_SC_SB_EEES9_SE_SG_Li384ELb1ELb1ELb0ELb0EEENS1_36VarlenDynamicPersistentTileSchedulerILi192ELi128ELi384ELi128ELb0ELb1ELb1ELb1ELb1ELb1EEEEEEEEEvNT_6ParamsE,"a",@progbits
	.sectionflags	@""
	.align	4
.nv.constant0._ZN7cutlass13device_kernelIN5flash11enable_sm90INS1_16FlashAttnFwdSm90INS1_25CollectiveMainloopFwdSm90ILi2EN4cute5tupleIJNS5_1CILi1EEES8_S8_EEENS6_IJNS7_ILi192EEENS7_ILi128EEENS7_ILi96EEEEEELi96ENS_6half_tEfNS_4arch4Sm90ELb1ELb0ELb0ELb1ELb1ELb0ELb0ELb0ELb1ELb1ELb0ELb0EEENS1_21CollectiveEpilogueFwdINS6_IJSA_SC_SB_EEES9_SE_SG_Li384ELb1ELb1ELb0ELb0EEENS1_36VarlenDynamicPersistentTileSchedulerILi192ELi128ELi384ELi128ELb0ELb1ELb1ELb1ELb1ELb1EEEEEEEEEvNT_6ParamsE:
	.zero		3584


//--------------------- .nv.constant0._ZN7cutlass13device_kernelIN5flash11enable_sm90INS1_16FlashAttnFwdSm90INS1_25CollectiveMainloopFwdSm90ILi2EN4cute5tupleIJNS5_1CILi1EEES8_S8_EEENS6_IJNS7_ILi192EEENS7_ILi128EEENS7_ILi96EEEEEELi96ENS_6half_tEfNS_4arch4Sm90ELb1ELb0ELb0ELb1ELb1ELb1ELb0ELb0ELb1ELb1ELb0ELb0EEENS1_21CollectiveEpilogueFwdINS6_IJSA_SC_SB_EEES9_SE_SG_Li384ELb1ELb1ELb0ELb0EEENS1_36VarlenDynamicPersistentTileSchedulerILi192ELi128ELi384ELi128ELb0ELb1ELb1ELb1ELb1ELb1EEEEEEEEEvNT_6ParamsE --------------------------
	.section	.nv.constant0._ZN7cutlass13device_kernelIN5flash11enable_sm90INS1_16FlashAttnFwdSm90INS1_25CollectiveMainloopFwdSm90ILi2EN4cute5tupleIJNS5_1CILi1EEES8_S8_EEENS6_IJNS7_ILi192EEENS7_ILi128EEENS7_ILi96EEEEEELi96ENS_6half_tEfNS_4arch4Sm90ELb1ELb0ELb0ELb1ELb1ELb1ELb0ELb0ELb1ELb1ELb0ELb0EEENS1_21CollectiveEpilogueFwdINS6_IJSA_SC_SB_EEES9_SE_SG_Li384ELb1ELb1ELb0ELb0EEENS1_36VarlenDynamicPersistentTileSchedulerILi192ELi128ELi384ELi128ELb0ELb1ELb1ELb1ELb1ELb1EEEEEEEEEvNT_6ParamsE,"a",@progbits
	.sectionflags	@""
	.align	4
.nv.constant0._ZN7cutlass13device_kernelIN5flash11enable_sm90INS1_16FlashAttnFwdSm90INS1_25CollectiveMainloopFwdSm90ILi2EN4cute5tupleIJNS5_1CILi1EEES8_S8_EEENS6_IJNS7_ILi192EEENS7_ILi128EEENS7_ILi96EEEEEELi96ENS_6half_tEfNS_4arch4Sm90ELb1ELb0ELb0ELb1ELb1ELb1ELb0ELb0ELb1ELb1ELb0ELb0EEENS1_21CollectiveEpilogueFwdINS6_IJSA_SC_SB_EEES9_SE_SG_Li384ELb1ELb1ELb0ELb0EEENS1_36VarlenDynamicPersistentTileSchedulerILi192ELi128ELi384ELi128ELb0ELb1ELb1ELb1ELb1ELb1EEEEEEEEEvNT_6ParamsE:
	.zero		3584


//--------------------- SYMBOLS --------------------------

	.type		.nv.reservedSmem.offset0,@object
	.size		.nv.reservedSmem.offset0,0x4
